//
// Generated by NVIDIA NVVM Compiler
//
// Compiler Build ID: CL-36424714
// Cuda compilation tools, release 13.0, V13.0.88
// Based on NVVM 20.0.0
//

.version 9.0
.target sm_100
.address_size 64

	// .globl	_Z18recenter_centroidsPfiPiS_S0_
.global .align 4 .b8 precalc_xorwow_matrix[102400];
.global .align 4 .b8 precalc_xorwow_offset_matrix[102400];
.global .align 4 .b8 mrg32k3aM1[2304];
.global .align 4 .b8 mrg32k3aM2[2304];
.global .align 4 .b8 mrg32k3aM1SubSeq[2016];
.global .align 4 .b8 mrg32k3aM2SubSeq[2016];
.global .align 4 .b8 mrg32k3aM1Seq[2304];
.global .align 4 .b8 mrg32k3aM2Seq[2304];
.const .align 8 .b8 __cr_lgamma_table[72];

.visible .entry _Z18recenter_centroidsPfiPiS_S0_(
	.param .u64 .ptr .align 1 _Z18recenter_centroidsPfiPiS_S0__param_0,
	.param .u32 _Z18recenter_centroidsPfiPiS_S0__param_1,
	.param .u64 .ptr .align 1 _Z18recenter_centroidsPfiPiS_S0__param_2,
	.param .u64 .ptr .align 1 _Z18recenter_centroidsPfiPiS_S0__param_3,
	.param .u64 .ptr .align 1 _Z18recenter_centroidsPfiPiS_S0__param_4
)
{
	.reg .pred 	%p<2>;
	.reg .b32 	%r<10>;
	.reg .b32 	%f<8>;
	.reg .b64 	%rd<17>;

	ld.param.u64 	%rd1, [_Z18recenter_centroidsPfiPiS_S0__param_0];
	ld.param.u32 	%r2, [_Z18recenter_centroidsPfiPiS_S0__param_1];
	ld.param.u64 	%rd2, [_Z18recenter_centroidsPfiPiS_S0__param_2];
	ld.param.u64 	%rd3, [_Z18recenter_centroidsPfiPiS_S0__param_3];
	ld.param.u64 	%rd4, [_Z18recenter_centroidsPfiPiS_S0__param_4];
	mov.u32 	%r3, %tid.x;
	mov.u32 	%r4, %ctaid.x;
	mov.u32 	%r5, %ntid.x;
	mad.lo.s32 	%r1, %r4, %r5, %r3;
	setp.ge.s32 	%p1, %r1, %r2;
	@%p1 bra 	$L__BB0_2;
	cvta.to.global.u64 	%rd5, %rd2;
	cvta.to.global.u64 	%rd6, %rd4;
	cvta.to.global.u64 	%rd7, %rd1;
	cvta.to.global.u64 	%rd8, %rd3;
	shl.b32 	%r6, %r1, 1;
	mul.wide.s32 	%rd9, %r6, 4;
	add.s64 	%rd10, %rd7, %rd9;
	mul.wide.s32 	%rd11, %r1, 4;
	add.s64 	%rd12, %rd5, %rd11;
	ld.global.u32 	%r7, [%rd12];
	shl.b32 	%r8, %r7, 1;
	mul.wide.s32 	%rd13, %r8, 4;
	add.s64 	%rd14, %rd8, %rd13;
	mul.wide.s32 	%rd15, %r7, 4;
	add.s64 	%rd16, %rd6, %rd15;
	ld.global.u32 	%r9, [%rd16];
	ld.global.f32 	%f1, [%rd10];
	cvt.rn.f32.s32 	%f2, %r9;
	div.rn.f32 	%f3, %f1, %f2;
	atom.global.add.f32 	%f4, [%rd14], %f3;
	ld.global.f32 	%f5, [%rd10+4];
	div.rn.f32 	%f6, %f5, %f2;
	atom.global.add.f32 	%f7, [%rd14+4], %f6;
$L__BB0_2:
	ret;

}
	// .globl	_Z6kmeansPfiS_iPiS0_
.visible .entry _Z6kmeansPfiS_iPiS0_(
	.param .u64 .ptr .align 1 _Z6kmeansPfiS_iPiS0__param_0,
	.param .u32 _Z6kmeansPfiS_iPiS0__param_1,
	.param .u64 .ptr .align 1 _Z6kmeansPfiS_iPiS0__param_2,
	.param .u32 _Z6kmeansPfiS_iPiS0__param_3,
	.param .u64 .ptr .align 1 _Z6kmeansPfiS_iPiS0__param_4,
	.param .u64 .ptr .align 1 _Z6kmeansPfiS_iPiS0__param_5
)
{
	.reg .pred 	%p<25>;
	.reg .b32 	%r<99>;
	.reg .b32 	%f<137>;
	.reg .b64 	%rd<23>;

	ld.param.u64 	%rd2, [_Z6kmeansPfiS_iPiS0__param_0];
	ld.param.u32 	%r29, [_Z6kmeansPfiS_iPiS0__param_1];
	ld.param.u64 	%rd5, [_Z6kmeansPfiS_iPiS0__param_2];
	ld.param.u32 	%r28, [_Z6kmeansPfiS_iPiS0__param_3];
	ld.param.u64 	%rd3, [_Z6kmeansPfiS_iPiS0__param_4];
	ld.param.u64 	%rd4, [_Z6kmeansPfiS_iPiS0__param_5];
	cvta.to.global.u64 	%rd1, %rd5;
	mov.u32 	%r30, %tid.x;
	mov.u32 	%r31, %ctaid.x;
	mov.u32 	%r32, %ntid.x;
	mad.lo.s32 	%r1, %r31, %r32, %r30;
	setp.ge.s32 	%p1, %r1, %r29;
	@%p1 bra 	$L__BB1_15;
	cvta.to.global.u64 	%rd6, %rd2;
	shl.b32 	%r34, %r1, 1;
	mul.wide.s32 	%rd7, %r34, 4;
	add.s64 	%rd8, %rd6, %rd7;
	ld.global.f32 	%f1, [%rd8];
	ld.global.f32 	%f12, [%rd1];
	sub.f32 	%f13, %f1, %f12;
	ld.global.f32 	%f2, [%rd8+4];
	ld.global.f32 	%f14, [%rd1+4];
	sub.f32 	%f15, %f2, %f14;
	mul.f32 	%f16, %f15, %f15;
	fma.rn.f32 	%f3, %f13, %f13, %f16;
	setp.lt.s32 	%p2, %r28, 2;
	mov.b32 	%r98, 0;
	@%p2 bra 	$L__BB1_14;
	shl.b32 	%r38, %r28, 1;
	sqrt.rn.f32 	%f135, %f3;
	max.s32 	%r39, %r38, 4;
	add.s32 	%r2, %r39, -3;
	shr.u32 	%r40, %r2, 1;
	add.s32 	%r3, %r40, 1;
	and.b32  	%r4, %r3, 7;
	setp.lt.s32 	%p3, %r38, 17;
	mov.b32 	%r98, 0;
	mov.b32 	%r93, 2;
	@%p3 bra 	$L__BB1_6;
	and.b32  	%r43, %r3, 2147483640;
	neg.s32 	%r86, %r43;
	mov.b32 	%r98, 0;
	mov.b32 	%r87, 8;
$L__BB1_4:
	.pragma "nounroll";
	add.s32 	%r44, %r87, -6;
	mul.wide.u32 	%rd9, %r44, 4;
	add.s64 	%rd10, %rd1, %rd9;
	ld.global.f32 	%f17, [%rd10];
	sub.f32 	%f18, %f1, %f17;
	ld.global.f32 	%f19, [%rd10+4];
	sub.f32 	%f20, %f2, %f19;
	mul.f32 	%f21, %f20, %f20;
	fma.rn.f32 	%f22, %f18, %f18, %f21;
	sqrt.rn.f32 	%f23, %f22;
	setp.lt.f32 	%p4, %f23, %f135;
	shr.u32 	%r45, %r44, 1;
	selp.b32 	%r46, %r45, %r98, %p4;
	selp.f32 	%f24, %f23, %f135, %p4;
	add.s32 	%r47, %r87, -4;
	ld.global.f32 	%f25, [%rd10+8];
	sub.f32 	%f26, %f1, %f25;
	ld.global.f32 	%f27, [%rd10+12];
	sub.f32 	%f28, %f2, %f27;
	mul.f32 	%f29, %f28, %f28;
	fma.rn.f32 	%f30, %f26, %f26, %f29;
	sqrt.rn.f32 	%f31, %f30;
	setp.lt.f32 	%p5, %f31, %f24;
	shr.u32 	%r48, %r47, 1;
	selp.b32 	%r49, %r48, %r46, %p5;
	selp.f32 	%f32, %f31, %f24, %p5;
	add.s32 	%r50, %r87, -2;
	ld.global.f32 	%f33, [%rd10+16];
	sub.f32 	%f34, %f1, %f33;
	ld.global.f32 	%f35, [%rd10+20];
	sub.f32 	%f36, %f2, %f35;
	mul.f32 	%f37, %f36, %f36;
	fma.rn.f32 	%f38, %f34, %f34, %f37;
	sqrt.rn.f32 	%f39, %f38;
	setp.lt.f32 	%p6, %f39, %f32;
	shr.u32 	%r51, %r50, 1;
	selp.b32 	%r52, %r51, %r49, %p6;
	selp.f32 	%f40, %f39, %f32, %p6;
	add.s32 	%r53, %r87, 8;
	ld.global.f32 	%f41, [%rd10+24];
	sub.f32 	%f42, %f1, %f41;
	ld.global.f32 	%f43, [%rd10+28];
	sub.f32 	%f44, %f2, %f43;
	mul.f32 	%f45, %f44, %f44;
	fma.rn.f32 	%f46, %f42, %f42, %f45;
	sqrt.rn.f32 	%f47, %f46;
	setp.lt.f32 	%p7, %f47, %f40;
	shr.u32 	%r54, %r87, 1;
	selp.b32 	%r55, %r54, %r52, %p7;
	selp.f32 	%f48, %f47, %f40, %p7;
	add.s32 	%r56, %r87, 2;
	ld.global.f32 	%f49, [%rd10+32];
	sub.f32 	%f50, %f1, %f49;
	ld.global.f32 	%f51, [%rd10+36];
	sub.f32 	%f52, %f2, %f51;
	mul.f32 	%f53, %f52, %f52;
	fma.rn.f32 	%f54, %f50, %f50, %f53;
	sqrt.rn.f32 	%f55, %f54;
	setp.lt.f32 	%p8, %f55, %f48;
	shr.u32 	%r57, %r56, 1;
	selp.b32 	%r58, %r57, %r55, %p8;
	selp.f32 	%f56, %f55, %f48, %p8;
	add.s32 	%r59, %r87, 4;
	ld.global.f32 	%f57, [%rd10+40];
	sub.f32 	%f58, %f1, %f57;
	ld.global.f32 	%f59, [%rd10+44];
	sub.f32 	%f60, %f2, %f59;
	mul.f32 	%f61, %f60, %f60;
	fma.rn.f32 	%f62, %f58, %f58, %f61;
	sqrt.rn.f32 	%f63, %f62;
	setp.lt.f32 	%p9, %f63, %f56;
	shr.u32 	%r60, %r59, 1;
	selp.b32 	%r61, %r60, %r58, %p9;
	selp.f32 	%f64, %f63, %f56, %p9;
	add.s32 	%r62, %r87, 6;
	ld.global.f32 	%f65, [%rd10+48];
	sub.f32 	%f66, %f1, %f65;
	ld.global.f32 	%f67, [%rd10+52];
	sub.f32 	%f68, %f2, %f67;
	mul.f32 	%f69, %f68, %f68;
	fma.rn.f32 	%f70, %f66, %f66, %f69;
	sqrt.rn.f32 	%f71, %f70;
	setp.lt.f32 	%p10, %f71, %f64;
	shr.u32 	%r63, %r62, 1;
	selp.b32 	%r64, %r63, %r61, %p10;
	selp.f32 	%f72, %f71, %f64, %p10;
	ld.global.f32 	%f73, [%rd10+56];
	sub.f32 	%f74, %f1, %f73;
	ld.global.f32 	%f75, [%rd10+60];
	sub.f32 	%f76, %f2, %f75;
	mul.f32 	%f77, %f76, %f76;
	fma.rn.f32 	%f78, %f74, %f74, %f77;
	sqrt.rn.f32 	%f79, %f78;
	setp.lt.f32 	%p11, %f79, %f72;
	shr.u32 	%r65, %r53, 1;
	selp.b32 	%r98, %r65, %r64, %p11;
	selp.f32 	%f135, %f79, %f72, %p11;
	add.s32 	%r87, %r87, 16;
	add.s32 	%r86, %r86, 8;
	setp.ne.s32 	%p12, %r86, 0;
	@%p12 bra 	$L__BB1_4;
	add.s32 	%r93, %r87, -6;
$L__BB1_6:
	setp.eq.s32 	%p13, %r4, 0;
	@%p13 bra 	$L__BB1_14;
	setp.lt.u32 	%p14, %r4, 4;
	@%p14 bra 	$L__BB1_9;
	mul.wide.u32 	%rd11, %r93, 4;
	add.s64 	%rd12, %rd1, %rd11;
	ld.global.f32 	%f80, [%rd12];
	sub.f32 	%f81, %f1, %f80;
	ld.global.f32 	%f82, [%rd12+4];
	sub.f32 	%f83, %f2, %f82;
	mul.f32 	%f84, %f83, %f83;
	fma.rn.f32 	%f85, %f81, %f81, %f84;
	sqrt.rn.f32 	%f86, %f85;
	setp.lt.f32 	%p15, %f86, %f135;
	shr.u32 	%r67, %r93, 1;
	selp.b32 	%r68, %r67, %r98, %p15;
	selp.f32 	%f87, %f86, %f135, %p15;
	add.s32 	%r69, %r93, 2;
	ld.global.f32 	%f88, [%rd12+8];
	sub.f32 	%f89, %f1, %f88;
	ld.global.f32 	%f90, [%rd12+12];
	sub.f32 	%f91, %f2, %f90;
	mul.f32 	%f92, %f91, %f91;
	fma.rn.f32 	%f93, %f89, %f89, %f92;
	sqrt.rn.f32 	%f94, %f93;
	setp.lt.f32 	%p16, %f94, %f87;
	shr.u32 	%r70, %r69, 1;
	selp.b32 	%r71, %r70, %r68, %p16;
	selp.f32 	%f95, %f94, %f87, %p16;
	add.s32 	%r72, %r93, 4;
	ld.global.f32 	%f96, [%rd12+16];
	sub.f32 	%f97, %f1, %f96;
	ld.global.f32 	%f98, [%rd12+20];
	sub.f32 	%f99, %f2, %f98;
	mul.f32 	%f100, %f99, %f99;
	fma.rn.f32 	%f101, %f97, %f97, %f100;
	sqrt.rn.f32 	%f102, %f101;
	setp.lt.f32 	%p17, %f102, %f95;
	shr.u32 	%r73, %r72, 1;
	selp.b32 	%r74, %r73, %r71, %p17;
	selp.f32 	%f103, %f102, %f95, %p17;
	add.s32 	%r75, %r93, 6;
	ld.global.f32 	%f104, [%rd12+24];
	sub.f32 	%f105, %f1, %f104;
	ld.global.f32 	%f106, [%rd12+28];
	sub.f32 	%f107, %f2, %f106;
	mul.f32 	%f108, %f107, %f107;
	fma.rn.f32 	%f109, %f105, %f105, %f108;
	sqrt.rn.f32 	%f110, %f109;
	setp.lt.f32 	%p18, %f110, %f103;
	shr.u32 	%r76, %r75, 1;
	selp.b32 	%r98, %r76, %r74, %p18;
	selp.f32 	%f135, %f110, %f103, %p18;
	add.s32 	%r93, %r93, 8;
$L__BB1_9:
	and.b32  	%r78, %r3, 3;
	setp.eq.s32 	%p19, %r78, 0;
	@%p19 bra 	$L__BB1_14;
	setp.eq.s32 	%p20, %r78, 1;
	@%p20 bra 	$L__BB1_12;
	mul.wide.u32 	%rd13, %r93, 4;
	add.s64 	%rd14, %rd1, %rd13;
	ld.global.f32 	%f111, [%rd14];
	sub.f32 	%f112, %f1, %f111;
	ld.global.f32 	%f113, [%rd14+4];
	sub.f32 	%f114, %f2, %f113;
	mul.f32 	%f115, %f114, %f114;
	fma.rn.f32 	%f116, %f112, %f112, %f115;
	sqrt.rn.f32 	%f117, %f116;
	setp.lt.f32 	%p21, %f117, %f135;
	shr.u32 	%r79, %r93, 1;
	selp.b32 	%r80, %r79, %r98, %p21;
	selp.f32 	%f118, %f117, %f135, %p21;
	add.s32 	%r81, %r93, 2;
	ld.global.f32 	%f119, [%rd14+8];
	sub.f32 	%f120, %f1, %f119;
	ld.global.f32 	%f121, [%rd14+12];
	sub.f32 	%f122, %f2, %f121;
	mul.f32 	%f123, %f122, %f122;
	fma.rn.f32 	%f124, %f120, %f120, %f123;
	sqrt.rn.f32 	%f125, %f124;
	setp.lt.f32 	%p22, %f125, %f118;
	shr.u32 	%r82, %r81, 1;
	selp.b32 	%r98, %r82, %r80, %p22;
	selp.f32 	%f135, %f125, %f118, %p22;
	add.s32 	%r93, %r93, 4;
$L__BB1_12:
	and.b32  	%r83, %r2, 2;
	setp.ne.s32 	%p23, %r83, 0;
	@%p23 bra 	$L__BB1_14;
	mul.wide.u32 	%rd15, %r93, 4;
	add.s64 	%rd16, %rd1, %rd15;
	ld.global.f32 	%f126, [%rd16];
	sub.f32 	%f127, %f1, %f126;
	ld.global.f32 	%f128, [%rd16+4];
	sub.f32 	%f129, %f2, %f128;
	mul.f32 	%f130, %f129, %f129;
	fma.rn.f32 	%f131, %f127, %f127, %f130;
	sqrt.rn.f32 	%f132, %f131;
	setp.lt.f32 	%p24, %f132, %f135;
	shr.u32 	%r84, %r93, 1;
	selp.b32 	%r98, %r84, %r98, %p24;
$L__BB1_14:
	cvta.to.global.u64 	%rd17, %rd3;
	mul.wide.s32 	%rd18, %r1, 4;
	add.s64 	%rd19, %rd17, %rd18;
	st.global.u32 	[%rd19], %r98;
	cvta.to.global.u64 	%rd20, %rd4;
	mul.wide.u32 	%rd21, %r98, 4;
	add.s64 	%rd22, %rd20, %rd21;
	atom.global.add.u32 	%r85, [%rd22], 1;
$L__BB1_15:
	ret;

}


// ===== COMPILED SASS (sm_100) =====

	.target	sm_100

	.elftype	@"ET_EXEC"


//--------------------- .note.nv.tkinfo           --------------------------
	.section	.note.nv.tkinfo,"",@"SHT_NOTE"
	.sectionflags	@"SHF_NOTE_NV_TKINFO"
	.tkinfo
        /*0018*/ 	.word	0x00000002
        /*0030*/ 	.string	""
        /*0030*/ 	.string	"ptxas"
        /*0030*/ 	.string	"Cuda compilation tools, release 13.0, V13.0.88"
        /*0030*/ 	.string	"Build cuda_13.0.r13.0/compiler.36424714_0"
        /*0030*/ 	.string	"-arch sm_100 -m 64 "



//--------------------- .note.nv.cuinfo           --------------------------
	.section	.note.nv.cuinfo,"",@"SHT_NOTE"
	.sectionflags	@"SHF_NOTE_NV_CUINFO"
        /*0018*/ 	.short	0x0002
        /*001a*/ 	.short	0x0064
        /*001c*/ 	.short	0x0082
	.zero		2


//--------------------- .nv.info                  --------------------------
	.section	.nv.info,"",@"SHT_CUDA_INFO"
	.align	4


	//----- nvinfo : EIATTR_REGCOUNT
	.align		4
        /*0000*/ 	.byte	0x04, 0x2f
        /*0002*/ 	.short	(.L_10 - .L_9)
	.align		4
.L_9:
        /*0004*/ 	.word	index@(_Z18recenter_centroidsPfiPiS_S0_)
        /*0008*/ 	.word	0x00000013


	//----- nvinfo : EIATTR_FRAME_SIZE
	.align		4
.L_10:
        /*000c*/ 	.byte	0x04, 0x11
        /*000e*/ 	.short	(.L_12 - .L_11)
	.align		4
.L_11:
        /*0010*/ 	.word	index@($__internal_1_$__cuda_sm3x_div_rn_noftz_f32_slowpath)
        /*0014*/ 	.word	0x00000000


	//----- nvinfo : EIATTR_FRAME_SIZE
	.align		4
.L_12:
        /*0018*/ 	.byte	0x04, 0x11
        /*001a*/ 	.short	(.L_14 - .L_13)
	.align		4
.L_13:
        /*001c*/ 	.word	index@(_Z18recenter_centroidsPfiPiS_S0_)
        /*0020*/ 	.word	0x00000000


	//----- nvinfo : EIATTR_REGCOUNT
	.align		4
.L_14:
        /*0024*/ 	.byte	0x04, 0x2f
        /*0026*/ 	.short	(.L_16 - .L_15)
	.align		4
.L_15:
        /*0028*/ 	.word	index@(_Z6kmeansPfiS_iPiS0_)
        /*002c*/ 	.word	0x00000017


	//----- nvinfo : EIATTR_FRAME_SIZE
	.align		4
.L_16:
        /*0030*/ 	.byte	0x04, 0x11
        /*0032*/ 	.short	(.L_18 - .L_17)
	.align		4
.L_17:
        /*0034*/ 	.word	index@($__internal_0_$__cuda_sm20_sqrt_rn_f32_slowpath)
        /*0038*/ 	.word	0x00000000


	//----- nvinfo : EIATTR_FRAME_SIZE
	.align		4
.L_18:
        /*003c*/ 	.byte	0x04, 0x11
        /*003e*/ 	.short	(.L_20 - .L_19)
	.align		4
.L_19:
        /*0040*/ 	.word	index@(_Z6kmeansPfiS_iPiS0_)
        /*0044*/ 	.word	0x00000000


	//----- nvinfo : EIATTR_MIN_STACK_SIZE
	.align		4
.L_20:
        /*0048*/ 	.byte	0x04, 0x12
        /*004a*/ 	.short	(.L_22 - .L_21)
	.align		4
.L_21:
        /*004c*/ 	.word	index@(_Z6kmeansPfiS_iPiS0_)
        /*0050*/ 	.word	0x00000000


	//----- nvinfo : EIATTR_MIN_STACK_SIZE
	.align		4
.L_22:
        /*0054*/ 	.byte	0x04, 0x12
        /*0056*/ 	.short	(.L_24 - .L_23)
	.align		4
.L_23:
        /*0058*/ 	.word	index@(_Z18recenter_centroidsPfiPiS_S0_)
        /*005c*/ 	.word	0x00000000
.L_24:


//--------------------- .nv.compat                --------------------------
	.section	.nv.compat,"",@"SHT_CUDA_COMPAT_INFO"
	.align	4
        /*0000*/ 	.byte	0x02, 0x09, 0x00, 0x00, 0x02, 0x02, 0x01, 0x00, 0x02, 0x05, 0x05, 0x00, 0x03, 0x07, 0x01, 0x01
        /*0010*/ 	.byte	0x02, 0x03, 0x00, 0x00, 0x02, 0x06, 0x01, 0x00, 0x04, 0x0b, 0x08, 0x00, 0x01, 0x00, 0x00, 0x00
        /*0020*/ 	.byte	0x00, 0x00, 0x00, 0x00


//--------------------- .nv.info._Z6kmeansPfiS_iPiS0_ --------------------------
	.section	.nv.info._Z6kmeansPfiS_iPiS0_,"",@"SHT_CUDA_INFO"
	.sectionflags	@""
	.align	4


	//----- nvinfo : EIATTR_CUDA_API_VERSION
	.align		4
        /*0000*/ 	.byte	0x04, 0x37
        /*0002*/ 	.short	(.L_26 - .L_25)
.L_25:
        /*0004*/ 	.word	0x00000082


	//----- nvinfo : EIATTR_KPARAM_INFO
	.align		4
.L_26:
        /*0008*/ 	.byte	0x04, 0x17
        /*000a*/ 	.short	(.L_28 - .L_27)
.L_27:
        /*000c*/ 	.word	0x00000000
        /*0010*/ 	.short	0x0005
        /*0012*/ 	.short	0x0028
        /*0014*/ 	.byte	0x00, 0xf5, 0x21, 0x00


	//----- nvinfo : EIATTR_KPARAM_INFO
	.align		4
.L_28:
        /*0018*/ 	.byte	0x04, 0x17
        /*001a*/ 	.short	(.L_30 - .L_29)
.L_29:
        /*001c*/ 	.word	0x00000000
        /*0020*/ 	.short	0x0004
        /*0022*/ 	.short	0x0020
        /*0024*/ 	.byte	0x00, 0xf5, 0x21, 0x00


	//----- nvinfo : EIATTR_KPARAM_INFO
	.align		4
.L_30:
        /*0028*/ 	.byte	0x04, 0x17
        /*002a*/ 	.short	(.L_32 - .L_31)
.L_31:
        /*002c*/ 	.word	0x00000000
        /*0030*/ 	.short	0x0003
        /*0032*/ 	.short	0x0018
        /*0034*/ 	.byte	0x00, 0xf0, 0x11, 0x00


	//----- nvinfo : EIATTR_KPARAM_INFO
	.align		4
.L_32:
        /*0038*/ 	.byte	0x04, 0x17
        /*003a*/ 	.short	(.L_34 - .L_33)
.L_33:
        /*003c*/ 	.word	0x00000000
        /*0040*/ 	.short	0x0002
        /*0042*/ 	.short	0x0010
        /*0044*/ 	.byte	0x00, 0xf5, 0x21, 0x00


	//----- nvinfo : EIATTR_KPARAM_INFO
	.align		4
.L_34:
        /*0048*/ 	.byte	0x04, 0x17
        /*004a*/ 	.short	(.L_36 - .L_35)
.L_35:
        /*004c*/ 	.word	0x00000000
        /*0050*/ 	.short	0x0001
        /*0052*/ 	.short	0x0008
        /*0054*/ 	.byte	0x00, 0xf0, 0x11, 0x00


	//----- nvinfo : EIATTR_KPARAM_INFO
	.align		4
.L_36:
        /*0058*/ 	.byte	0x04, 0x17
        /*005a*/ 	.short	(.L_38 - .L_37)
.L_37:
        /*005c*/ 	.word	0x00000000
        /*0060*/ 	.short	0x0000
        /*0062*/ 	.short	0x0000
        /*0064*/ 	.byte	0x00, 0xf5, 0x21, 0x00


	//----- nvinfo : EIATTR_SPARSE_MMA_MASK
	.align		4
.L_38:
        /*0068*/ 	.byte	0x03, 0x50
        /*006a*/ 	.short	0x0000


	//----- nvinfo : EIATTR_MAXREG_COUNT
	.align		4
        /*006c*/ 	.byte	0x03, 0x1b
        /*006e*/ 	.short	0x00ff


	//----- nvinfo : EIATTR_MERCURY_ISA_VERSION
	.align		4
        /*0070*/ 	.byte	0x03, 0x5f
        /*0072*/ 	.short	0x0101


	//----- nvinfo : EIATTR_VRC_CTA_INIT_COUNT
	.align		4
        /*0074*/ 	.byte	0x02, 0x4a
	.zero		1
	.zero		1


	//----- nvinfo : EIATTR_EXIT_INSTR_OFFSETS
	.align		4
        /*0078*/ 	.byte	0x04, 0x1c
        /*007a*/ 	.short	(.L_40 - .L_39)


	//   ....[0]....
.L_39:
        /*007c*/ 	.word	0x00000070


	//   ....[1]....
        /*0080*/ 	.word	0x00001be0


	//----- nvinfo : EIATTR_CRS_STACK_SIZE
	.align		4
.L_40:
        /*0084*/ 	.byte	0x04, 0x1e
        /*0086*/ 	.short	(.L_42 - .L_41)
.L_41:
        /*0088*/ 	.word	0x00000000


	//----- nvinfo : EIATTR_CBANK_PARAM_SIZE
	.align		4
.L_42:
        /*008c*/ 	.byte	0x03, 0x19
        /*008e*/ 	.short	0x0030


	//----- nvinfo : EIATTR_PARAM_CBANK
	.align		4
        /*0090*/ 	.byte	0x04, 0x0a
        /*0092*/ 	.short	(.L_44 - .L_43)
	.align		4
.L_43:
        /*0094*/ 	.word	index@(.nv.constant0._Z6kmeansPfiS_iPiS0_)
        /*0098*/ 	.short	0x0380
        /*009a*/ 	.short	0x0030


	//----- nvinfo : EIATTR_SW_WAR
	.align		4
.L_44:
        /*009c*/ 	.byte	0x04, 0x36
        /*009e*/ 	.short	(.L_46 - .L_45)
.L_45:
        /*00a0*/ 	.word	0x00000008
.L_46:


//--------------------- .nv.info._Z18recenter_centroidsPfiPiS_S0_ --------------------------
	.section	.nv.info._Z18recenter_centroidsPfiPiS_S0_,"",@"SHT_CUDA_INFO"
	.sectionflags	@""
	.align	4


	//----- nvinfo : EIATTR_CUDA_API_VERSION
	.align		4
        /*0000*/ 	.byte	0x04, 0x37
        /*0002*/ 	.short	(.L_48 - .L_47)
.L_47:
        /*0004*/ 	.word	0x00000082


	//----- nvinfo : EIATTR_KPARAM_INFO
	.align		4
.L_48:
        /*0008*/ 	.byte	0x04, 0x17
        /*000a*/ 	.short	(.L_50 - .L_49)
.L_49:
        /*000c*/ 	.word	0x00000000
        /*0010*/ 	.short	0x0004
        /*0012*/ 	.short	0x0020
        /*0014*/ 	.byte	0x00, 0xf5, 0x21, 0x00


	//----- nvinfo : EIATTR_KPARAM_INFO
	.align		4
.L_50:
        /*0018*/ 	.byte	0x04, 0x17
        /*001a*/ 	.short	(.L_52 - .L_51)
.L_51:
        /*001c*/ 	.word	0x00000000
        /*0020*/ 	.short	0x0003
        /*0022*/ 	.short	0x0018
        /*0024*/ 	.byte	0x00, 0xf5, 0x21, 0x00


	//----- nvinfo : EIATTR_KPARAM_INFO
	.align		4
.L_52:
        /*0028*/ 	.byte	0x04, 0x17
        /*002a*/ 	.short	(.L_54 - .L_53)
.L_53:
        /*002c*/ 	.word	0x00000000
        /*0030*/ 	.short	0x0002
        /*0032*/ 	.short	0x0010
        /*0034*/ 	.byte	0x00, 0xf5, 0x21, 0x00


	//----- nvinfo : EIATTR_KPARAM_INFO
	.align		4
.L_54:
        /*0038*/ 	.byte	0x04, 0x17
        /*003a*/ 	.short	(.L_56 - .L_55)
.L_55:
        /*003c*/ 	.word	0x00000000
        /*0040*/ 	.short	0x0001
        /*0042*/ 	.short	0x0008
        /*0044*/ 	.byte	0x00, 0xf0, 0x11, 0x00


	//----- nvinfo : EIATTR_KPARAM_INFO
	.align		4
.L_56:
        /*0048*/ 	.byte	0x04, 0x17
        /*004a*/ 	.short	(.L_58 - .L_57)
.L_57:
        /*004c*/ 	.word	0x00000000
        /*0050*/ 	.short	0x0000
        /*0052*/ 	.short	0x0000
        /*0054*/ 	.byte	0x00, 0xf5, 0x21, 0x00


	//----- nvinfo : EIATTR_SPARSE_MMA_MASK
	.align		4
.L_58:
        /*0058*/ 	.byte	0x03, 0x50
        /*005a*/ 	.short	0x0000


	//----- nvinfo : EIATTR_MAXREG_COUNT
	.align		4
        /*005c*/ 	.byte	0x03, 0x1b
        /*005e*/ 	.short	0x00ff


	//----- nvinfo : EIATTR_MERCURY_ISA_VERSION
	.align		4
        /*0060*/ 	.byte	0x03, 0x5f
        /*0062*/ 	.short	0x0101


	//----- nvinfo : EIATTR_VRC_CTA_INIT_COUNT
	.align		4
        /*0064*/ 	.byte	0x02, 0x4a
	.zero		1
	.zero		1


	//----- nvinfo : EIATTR_EXIT_INSTR_OFFSETS
	.align		4
        /*0068*/ 	.byte	0x04, 0x1c
        /*006a*/ 	.short	(.L_60 - .L_59)


	//   ....[0]....
.L_59:
        /*006c*/ 	.word	0x00000070


	//   ....[1]....
        /*0070*/ 	.word	0x00000350


	//----- nvinfo : EIATTR_CRS_STACK_SIZE
	.align		4
.L_60:
        /*0074*/ 	.byte	0x04, 0x1e
        /*0076*/ 	.short	(.L_62 - .L_61)
.L_61:
        /*0078*/ 	.word	0x00000000


	//----- nvinfo : EIATTR_CBANK_PARAM_SIZE
	.align		4
.L_62:
        /*007c*/ 	.byte	0x03, 0x19
        /*007e*/ 	.short	0x0028


	//----- nvinfo : EIATTR_PARAM_CBANK
	.align		4
        /*0080*/ 	.byte	0x04, 0x0a
        /*0082*/ 	.short	(.L_64 - .L_63)
	.align		4
.L_63:
        /*0084*/ 	.word	index@(.nv.constant0._Z18recenter_centroidsPfiPiS_S0_)
        /*0088*/ 	.short	0x0380
        /*008a*/ 	.short	0x0028


	//----- nvinfo : EIATTR_SW_WAR
	.align		4
.L_64:
        /*008c*/ 	.byte	0x04, 0x36
        /*008e*/ 	.short	(.L_66 - .L_65)
.L_65:
        /*0090*/ 	.word	0x00000008
.L_66:


//--------------------- .nv.callgraph             --------------------------
	.section	.nv.callgraph,"",@"SHT_CUDA_CALLGRAPH"
	.align	4
	.sectionentsize	8
	.align		4
        /*0000*/ 	.word	0x00000000
	.align		4
        /*0004*/ 	.word	0xffffffff
	.align		4
        /*0008*/ 	.word	0x00000000
	.align		4
        /*000c*/ 	.word	0xfffffffe
	.align		4
        /*0010*/ 	.word	0x00000000
	.align		4
        /*0014*/ 	.word	0xfffffffd
	.align		4
        /*0018*/ 	.word	0x00000000
	.align		4
        /*001c*/ 	.word	0xfffffffc


//--------------------- .nv.constant4             --------------------------
	.section	.nv.constant4,"a",@progbits
	.align	8
	.align		8
.nv.constant4:
        /*0000*/ 	.dword	precalc_xorwow_matrix
	.align		8
        /*0008*/ 	.dword	precalc_xorwow_offset_matrix
	.align		8
        /*0010*/ 	.dword	mrg32k3aM1
	.align		8
        /*0018*/ 	.dword	mrg32k3aM2
	.align		8
        /*0020*/ 	.dword	mrg32k3aM1SubSeq
	.align		8
        /*0028*/ 	.dword	mrg32k3aM2SubSeq
	.align		8
        /*0030*/ 	.dword	mrg32k3aM1Seq
	.align		8
        /*0038*/ 	.dword	mrg32k3aM2Seq


//--------------------- .nv.constant3             --------------------------
	.section	.nv.constant3,"a",@progbits
	.align	8
.nv.constant3:
	.type		__cr_lgamma_table,@object
	.size		__cr_lgamma_table,(.L_8 - __cr_lgamma_table)
__cr_lgamma_table:
        /*0000*/ 	.byte	0x00, 0x00, 0x00, 0x00, 0x00, 0x00, 0x00, 0x00, 0x00, 0x00, 0x00, 0x00, 0x00, 0x00, 0x00, 0x00
        /*0010*/ 	.byte	0xef, 0x39, 0xfa, 0xfe, 0x42, 0x2e, 0xe6, 0x3f, 0x02, 0x20, 0x2a, 0xfa, 0x0b, 0xab, 0xfc, 0x3f
        /*0020*/ 	.byte	0xf9, 0x2c, 0x92, 0x7c, 0xa7, 0x6c, 0x09, 0x40, 0xc9, 0x79, 0x44, 0x3c, 0x64, 0x26, 0x13, 0x40
        /*0030*/ 	.byte	0xca, 0x01, 0xcf, 0x3a, 0x27, 0x51, 0x1a, 0x40, 0x30, 0xcc, 0x2d, 0xf3, 0xe1, 0x0c, 0x21, 0x40
        /*0040*/ 	.byte	0x0d, 0xb7, 0xfc, 0x82, 0x8e, 0x35, 0x25, 0x40
.L_8:


//--------------------- .text._Z6kmeansPfiS_iPiS0_ --------------------------
	.section	.text._Z6kmeansPfiS_iPiS0_,"ax",@progbits
	.align	128
        .global         _Z6kmeansPfiS_iPiS0_
        .type           _Z6kmeansPfiS_iPiS0_,@function
        .size           _Z6kmeansPfiS_iPiS0_,(.L_x_73 - _Z6kmeansPfiS_iPiS0_)
        .other          _Z6kmeansPfiS_iPiS0_,@"STO_CUDA_ENTRY STV_DEFAULT"
_Z6kmeansPfiS_iPiS0_:
.text._Z6kmeansPfiS_iPiS0_:
[----:B------:R-:W-:Y:S01]  /*0000*/  LDC R1, c[0x0][0x37c] ;  /* 0x0000df00ff017b82 */ /* 0x000fe20000000800 */
[----:B------:R-:W0:Y:S07]  /*0010*/  S2R R8, SR_TID.X ;  /* 0x0000000000087919 */ /* 0x000e2e0000002100 */
[----:B------:R-:W0:Y:S01]  /*0020*/  S2UR UR4, SR_CTAID.X ;  /* 0x00000000000479c3 */ /* 0x000e220000002500 */
[----:B------:R-:W1:Y:S07]  /*0030*/  LDCU UR5, c[0x0][0x388] ;  /* 0x00007100ff0577ac */ /* 0x000e6e0008000800 */
[----:B------:R-:W0:Y:S02]  /*0040*/  LDC R3, c[0x0][0x360] ;  /* 0x0000d800ff037b82 */ /* 0x000e240000000800 */
[----:B0-----:R-:W-:-:S05]  /*0050*/  IMAD R8, R3, UR4, R8 ;  /* 0x0000000403087c24 */ /* 0x001fca000f8e0208 */
[----:B-1----:R-:W-:-:S13]  /*0060*/  ISETP.GE.AND P0, PT, R8, UR5, PT ;  /* 0x0000000508007c0c */ /* 0x002fda000bf06270 */
[----:B------:R-:W-:Y:S05]  /*0070*/  @P0 EXIT ;  /* 0x000000000000094d */ /* 0x000fea0003800000 */
[----:B------:R-:W0:Y:S01]  /*0080*/  LDC.64 R2, c[0x0][0x380] ;  /* 0x0000e000ff027b82 */ /* 0x000e220000000a00 */
[----:B------:R-:W1:Y:S01]  /*0090*/  LDCU.64 UR8, c[0x0][0x358] ;  /* 0x00006b00ff0877ac */ /* 0x000e620008000a00 */
[----:B------:R-:W-:Y:S01]  /*00a0*/  SHF.L.U32 R7, R8, 0x1, RZ ;  /* 0x0000000108077819 */ /* 0x000fe200000006ff */
[----:B------:R-:W2:Y:S05]  /*00b0*/  LDCU UR4, c[0x0][0x398] ;  /* 0x00007300ff0477ac */ /* 0x000eaa0008000800 */
[----:B------:R-:W3:Y:S01]  /*00c0*/  LDC.64 R4, c[0x0][0x390] ;  /* 0x0000e400ff047b82 */ /* 0x000ee20000000a00 */
[----:B0-----:R-:W-:-:S05]  /*00d0*/  IMAD.WIDE R2, R7, 0x4, R2 ;  /* 0x0000000407027825 */ /* 0x001fca00078e0202 */
[----:B-1----:R-:W4:Y:S04]  /*00e0*/  LDG.E R7, desc[UR8][R2.64+0x4] ;  /* 0x0000040802077981 */ /* 0x002f28000c1e1900 */
[----:B---3--:R-:W4:Y:S04]  /*00f0*/  LDG.E R0, desc[UR8][R4.64+0x4] ;  /* 0x0000040804007981 */ /* 0x008f28000c1e1900 */
[----:B------:R-:W3:Y:S04]  /*0100*/  LDG.E R6, desc[UR8][R2.64] ;  /* 0x0000000802067981 */ /* 0x000ee8000c1e1900 */
[----:B------:R-:W3:Y:S01]  /*0110*/  LDG.E R9, desc[UR8][R4.64] ;  /* 0x0000000804097981 */ /* 0x000ee2000c1e1900 */
[----:B--2---:R-:W-:Y:S01]  /*0120*/  UISETP.GE.AND UP0, UPT, UR4, 0x2, UPT ;  /* 0x000000020400788c */ /* 0x004fe2000bf06270 */
[----:B------:R-:W-:-:S02]  /*0130*/  HFMA2 R17, -RZ, RZ, 0, 0 ;  /* 0x00000000ff117431 */ /* 0x000fc400000001ff */
[----:B----4-:R-:W-:-:S04]  /*0140*/  FADD R0, R7, -R0 ;  /* 0x8000000007007221 */ /* 0x010fc80000000000 */
[----:B------:R-:W-:Y:S01]  /*0150*/  FMUL R0, R0, R0 ;  /* 0x0000000000007220 */ /* 0x000fe20000400000 */
[----:B---3--:R-:W-:-:S04]  /*0160*/  FADD R9, R6, -R9 ;  /* 0x8000000906097221 */ /* 0x008fc80000000000 */
[----:B------:R-:W-:Y:S01]  /*0170*/  FFMA R0, R9, R9, R0 ;  /* 0x0000000909007223 */ /* 0x000fe20000000000 */
[----:B------:R-:W-:Y:S06]  /*0180*/  BRA.U !UP0, `(.L_x_0) ;  /* 0x0000001908787547 */ /* 0x000fec000b800000 */
[----:B------:R-:W-:Y:S01]  /*0190*/  IADD3 R2, PT, PT, R0, -0xd000000, RZ ;  /* 0xf300000000027810 */ /* 0x000fe20007ffe0ff */
[----:B------:R0:W1:Y:S01]  /*01a0*/  MUFU.RSQ R3, R0 ;  /* 0x0000000000037308 */ /* 0x0000620000001400 */
[----:B------:R-:W-:Y:S01]  /*01b0*/  USHF.L.U32 UR4, UR4, 0x1, URZ ;  /* 0x0000000104047899 */ /* 0x000fe200080006ff */
[----:B------:R-:W-:Y:S01]  /*01c0*/  BSSY.RECONVERGENT B0, `(.L_x_1) ;  /* 0x000000d000007945 */ /* 0x000fe20003800200 */
[----:B------:R-:W-:-:S13]  /*01d0*/  ISETP.GT.U32.AND P0, PT, R2, 0x727fffff, PT ;  /* 0x727fffff0200780c */ /* 0x000fda0003f04070 */
[----:B0-----:R-:W-:Y:S05]  /*01e0*/  @!P0 BRA `(.L_x_2) ;  /* 0x0000000000188947 */ /* 0x001fea0003800000 */
[----:B------:R-:W-:Y:S01]  /*01f0*/  BSSY.RECONVERGENT B1, `(.L_x_3) ;  /* 0x0000003000017945 */ /* 0x000fe20003800200 */
[----:B------:R-:W-:-:S07]  /*0200*/  MOV R10, 0x220 ;  /* 0x00000220000a7802 */ /* 0x000fce0000000f00 */
[----:B-1----:R-:W-:Y:S05]  /*0210*/  CALL.REL.NOINC `($__internal_0_$__cuda_sm20_sqrt_rn_f32_slowpath) ;  /* 0x0000001800747944 */ /* 0x002fea0003c00000 */
[----:B------:R-:W-:Y:S05]  /*0220*/  BSYNC.RECONVERGENT B1 ;  /* 0x0000000000017941 */ /* 0x000fea0003800200 */
.L_x_3:
[----:B------:R-:W-:Y:S01]  /*0230*/  MOV R9, R13 ;  /* 0x0000000d00097202 */ /* 0x000fe20000000f00 */
[----:B------:R-:W-:Y:S06]  /*0240*/  BRA `(.L_x_4) ;  /* 0x0000000000107947 */ /* 0x000fec0003800000 */
.L_x_2:
[----:B-1----:R-:W-:Y:S01]  /*0250*/  FMUL.FTZ R9, R0, R3 ;  /* 0x0000000300097220 */ /* 0x002fe20000410000 */
[----:B------:R-:W-:-:S03]  /*0260*/  FMUL.FTZ R3, R3, 0.5 ;  /* 0x3f00000003037820 */ /* 0x000fc60000410000 */
[----:B------:R-:W-:-:S04]  /*0270*/  FFMA R0, -R9, R9, R0 ;  /* 0x0000000909007223 */ /* 0x000fc80000000100 */
[----:B------:R-:W-:-:S07]  /*0280*/  FFMA R9, R0, R3, R9 ;  /* 0x0000000300097223 */ /* 0x000fce0000000009 */
.L_x_4:
[----:B------:R-:W-:Y:S05]  /*0290*/  BSYNC.RECONVERGENT B0 ;  /* 0x0000000000007941 */ /* 0x000fea0003800200 */
.L_x_1:
[----:B------:R-:W-:Y:S01]  /*02a0*/  UISETP.LT.AND UP0, UPT, UR4, 0x4, UPT ;  /* 0x000000040400788c */ /* 0x000fe2000bf01270 */
[----:B------:R-:W-:Y:S01]  /*02b0*/  HFMA2 R17, -RZ, RZ, 0, 0 ;  /* 0x00000000ff117431 */ /* 0x000fe200000001ff */
[----:B------:R-:W-:Y:S02]  /*02c0*/  MOV R12, 0x2 ;  /* 0x00000002000c7802 */ /* 0x000fe40000000f00 */
[----:B------:R-:W-:Y:S02]  /*02d0*/  USEL UR5, UR4, 0x4, !UP0 ;  /* 0x0000000404057887 */ /* 0x000fe4000c000000 */
[----:B------:R-:W-:Y:S02]  /*02e0*/  UISETP.GE.AND UP0, UPT, UR4, 0x11, UPT ;  /* 0x000000110400788c */ /* 0x000fe4000bf06270 */
[----:B------:R-:W-:-:S04]  /*02f0*/  UIADD3 UR5, UPT, UPT, UR5, -0x3, URZ ;  /* 0xfffffffd05057890 */ /* 0x000fc8000fffe0ff */
[----:B------:R-:W-:-:S04]  /*0300*/  ULEA.HI UR6, UR5, 0x1, URZ, 0x1f ;  /* 0x0000000105067891 */ /* 0x000fc8000f8ff8ff */
[----:B------:R-:W-:Y:S01]  /*0310*/  ULOP3.LUT UR7, UR6, 0x7, URZ, 0xc0, !UPT ;  /* 0x0000000706077892 */ /* 0x000fe2000f8ec0ff */
[----:B------:R-:W-:Y:S11]  /*0320*/  BRA.U !UP0, `(.L_x_5) ;  /* 0x0000000d08307547 */ /* 0x000ff6000b800000 */
[----:B------:R-:W0:Y:S01]  /*0330*/  LDC.64 R2, c[0x0][0x390] ;  /* 0x0000e400ff027b82 */ /* 0x000e220000000a00 */
[----:B------:R-:W-:Y:S01]  /*0340*/  ULOP3.LUT UR4, UR6, 0x7ffffff8, URZ, 0xc0, !UPT ;  /* 0x7ffffff806047892 */ /* 0x000fe2000f8ec0ff */
[----:B------:R-:W-:Y:S02]  /*0350*/  MOV R17, RZ ;  /* 0x000000ff00117202 */ /* 0x000fe40000000f00 */
[----:B------:R-:W-:Y:S01]  /*0360*/  MOV R12, 0x8 ;  /* 0x00000008000c7802 */ /* 0x000fe20000000f00 */
[----:B------:R-:W-:-:S12]  /*0370*/  UIADD3 UR4, UPT, UPT, -UR4, URZ, URZ ;  /* 0x000000ff04047290 */ /* 0x000fd8000fffe1ff */
.L_x_31:
[----:B------:R-:W-:-:S05]  /*0380*/  IADD3 R19, PT, PT, R12, -0x6, RZ ;  /* 0xfffffffa0c137810 */ /* 0x000fca0007ffe0ff */
[----:B0-----:R-:W-:-:S05]  /*0390*/  IMAD.WIDE.U32 R4, R19, 0x4, R2 ;  /* 0x0000000413047825 */ /* 0x001fca00078e0002 */
[----:B------:R-:W2:Y:S04]  /*03a0*/  LDG.E R0, desc[UR8][R4.64+0x4] ;  /* 0x0000040804007981 */ /* 0x000ea8000c1e1900 */
[----:B------:R-:W3:Y:S01]  /*03b0*/  LDG.E R11, desc[UR8][R4.64] ;  /* 0x00000008040b7981 */ /* 0x000ee2000c1e1900 */
[----:B------:R-:W-:Y:S01]  /*03c0*/  BSSY.RECONVERGENT B0, `(.L_x_6) ;  /* 0x0000011000007945 */ /* 0x000fe20003800200 */
[----:B--2---:R-:W-:Y:S01]  /*03d0*/  FADD R0, R7, -R0 ;  /* 0x8000000007007221 */ /* 0x004fe20000000000 */
[----:B---3--:R-:W-:-:S03]  /*03e0*/  FADD R11, R6, -R11 ;  /* 0x8000000b060b7221 */ /* 0x008fc60000000000 */
[----:B------:R-:W-:-:S04]  /*03f0*/  FMUL R0, R0, R0 ;  /* 0x0000000000007220 */ /* 0x000fc80000400000 */
[----:B------:R-:W-:-:S04]  /*0400*/  FFMA R14, R11, R11, R0 ;  /* 0x0000000b0b0e7223 */ /* 0x000fc80000000000 */
[----:B------:R0:W1:Y:S01]  /*0410*/  MUFU.RSQ R11, R14 ;  /* 0x0000000e000b7308 */ /* 0x0000620000001400 */
[----:B------:R-:W-:-:S04]  /*0420*/  IADD3 R0, PT, PT, R14, -0xd000000, RZ ;  /* 0xf30000000e007810 */ /* 0x000fc80007ffe0ff */
[----:B------:R-:W-:-:S13]  /*0430*/  ISETP.GT.U32.AND P0, PT, R0, 0x727fffff, PT ;  /* 0x727fffff0000780c */ /* 0x000fda0003f04070 */
[----:B01----:R-:W-:Y:S05]  /*0440*/  @!P0 BRA `(.L_x_7) ;  /* 0x0000000000108947 */ /* 0x003fea0003800000 */
[----:B------:R-:W-:Y:S02]  /*0450*/  MOV R0, R14 ;  /* 0x0000000e00007202 */ /* 0x000fe40000000f00 */
[----:B------:R-:W-:-:S07]  /*0460*/  MOV R10, 0x480 ;  /* 0x00000480000a7802 */ /* 0x000fce0000000f00 */
[----:B------:R-:W-:Y:S05]  /*0470*/  CALL.REL.NOINC `($__internal_0_$__cuda_sm20_sqrt_rn_f32_slowpath) ;  /* 0x0000001400dc7944 */ /* 0x000fea0003c00000 */
[----:B------:R-:W-:Y:S05]  /*0480*/  BRA `(.L_x_8) ;  /* 0x0000000000107947 */ /* 0x000fea0003800000 */
.L_x_7:
[----:B------:R-:W-:Y:S01]  /*0490*/  FMUL.FTZ R13, R14, R11 ;  /* 0x0000000b0e0d7220 */ /* 0x000fe20000410000 */
[----:B------:R-:W-:-:S03]  /*04a0*/  FMUL.FTZ R10, R11, 0.5 ;  /* 0x3f0000000b0a7820 */ /* 0x000fc60000410000 */
[----:B------:R-:W-:-:S04]  /*04b0*/  FFMA R0, -R13, R13, R14 ;  /* 0x0000000d0d007223 */ /* 0x000fc8000000010e */
[----:B------:R-:W-:-:S07]  /*04c0*/  FFMA R13, R0, R10, R13 ;  /* 0x0000000a000d7223 */ /* 0x000fce000000000d */
.L_x_8:
[----:B------:R-:W-:Y:S05]  /*04d0*/  BSYNC.RECONVERGENT B0 ;  /* 0x0000000000007941 */ /* 0x000fea0003800200 */
.L_x_6:
[----:B------:R-:W2:Y:S04]  /*04e0*/  LDG.E R0, desc[UR8][R4.64+0xc] ;  /* 0x00000c0804007981 */ /* 0x000ea8000c1e1900 */
[----:B------:R-:W3:Y:S01]  /*04f0*/  LDG.E R11, desc[UR8][R4.64+0x8] ;  /* 0x00000808040b7981 */ /* 0x000ee2000c1e1900 */
[CC--:B------:R-:W-:Y:S01]  /*0500*/  FSETP.GEU.AND P0, PT, R13.reuse, R9.reuse, PT ;  /* 0x000000090d00720b */ /* 0x0c0fe20003f0e000 */
[----:B------:R-:W-:Y:S03]  /*0510*/  BSSY.RECONVERGENT B0, `(.L_x_9) ;  /* 0x0000014000007945 */ /* 0x000fe60003800200 */
[----:B------:R-:W-:-:S09]  /*0520*/  FSEL R9, R13, R9, !P0 ;  /* 0x000000090d097208 */ /* 0x000fd20004000000 */
[----:B------:R-:W-:Y:S02]  /*0530*/  @!P0 SHF.R.U32.HI R17, RZ, 0x1, R19 ;  /* 0x00000001ff118819 */ /* 0x000fe40000011613 */
[----:B------:R-:W-:Y:S01]  /*0540*/  IADD3 R19, PT, PT, R12, -0x4, RZ ;  /* 0xfffffffc0c137810 */ /* 0x000fe20007ffe0ff */
        /* <DEDUP_REMOVED lines=12> */
.L_x_10:
[----:B------:R-:W-:Y:S01]  /*0610*/  FMUL.FTZ R13, R14, R11 ;  /* 0x0000000b0e0d7220 */ /* 0x000fe20000410000 */
[----:B------:R-:W-:-:S03]  /*0620*/  FMUL.FTZ R10, R11, 0.5 ;  /* 0x3f0000000b0a7820 */ /* 0x000fc60000410000 */
[----:B------:R-:W-:-:S04]  /*0630*/  FFMA R0, -R13, R13, R14 ;  /* 0x0000000d0d007223 */ /* 0x000fc8000000010e */
[----:B------:R-:W-:-:S07]  /*0640*/  FFMA R13, R0, R10, R13 ;  /* 0x0000000a000d7223 */ /* 0x000fce000000000d */
.L_x_11:
[----:B------:R-:W-:Y:S05]  /*0650*/  BSYNC.RECONVERGENT B0 ;  /* 0x0000000000007941 */ /* 0x000fea0003800200 */
.L_x_9:
        /* <DEDUP_REMOVED lines=19> */
.L_x_13:
[----:B------:R-:W-:Y:S01]  /*0790*/  FMUL.FTZ R13, R14, R11 ;  /* 0x0000000b0e0d7220 */ /* 0x000fe20000410000 */
[----:B------:R-:W-:-:S03]  /*07a0*/  FMUL.FTZ R10, R11, 0.5 ;  /* 0x3f0000000b0a7820 */ /* 0x000fc60000410000 */
[----:B------:R-:W-:-:S04]  /*07b0*/  FFMA R0, -R13, R13, R14 ;  /* 0x0000000d0d007223 */ /* 0x000fc8000000010e */
[----:B------:R-:W-:-:S07]  /*07c0*/  FFMA R13, R0, R10, R13 ;  /* 0x0000000a000d7223 */ /* 0x000fce000000000d */
.L_x_14:
[----:B------:R-:W-:Y:S05]  /*07d0*/  BSYNC.RECONVERGENT B0 ;  /* 0x0000000000007941 */ /* 0x000fea0003800200 */
.L_x_12:
[----:B------:R-:W2:Y:S04]  /*07e0*/  LDG.E R0, desc[UR8][R4.64+0x1c] ;  /* 0x00001c0804007981 */ /* 0x000ea8000c1e1900 */
[----:B------:R-:W3:Y:S01]  /*07f0*/  LDG.E R11, desc[UR8][R4.64+0x18] ;  /* 0x00001808040b7981 */ /* 0x000ee2000c1e1900 */
[----:B------:R-:W-:Y:S01]  /*0800*/  FSETP.GEU.AND P0, PT, R13, R9, PT ;  /* 0x000000090d00720b */ /* 0x000fe20003f0e000 */
[----:B------:R-:W-:-:S12]  /*0810*/  BSSY.RECONVERGENT B0, `(.L_x_15) ;  /* 0x0000014000007945 */ /* 0x000fd80003800200 */
[----:B------:R-:W-:Y:S02]  /*0820*/  @!P0 SHF.R.U32.HI R17, RZ, 0x1, R19 ;  /* 0x00000001ff118819 */ /* 0x000fe40000011613 */
[----:B------:R-:W-:Y:S02]  /*0830*/  FSEL R19, R13, R9, !P0 ;  /* 0x000000090d137208 */ /* 0x000fe40004000000 */
[----:B------:R-:W-:Y:S01]  /*0840*/  IADD3 R9, PT, PT, R12, 0x8, RZ ;  /* 0x000000080c097810 */ /* 0x000fe20007ffe0ff */
        /* <DEDUP_REMOVED lines=12> */
.L_x_16:
[----:B------:R-:W-:Y:S01]  /*0910*/  FMUL.FTZ R13, R14, R11 ;  /* 0x0000000b0e0d7220 */ /* 0x000fe20000410000 */
[----:B------:R-:W-:-:S03]  /*0920*/  FMUL.FTZ R10, R11, 0.5 ;  /* 0x3f0000000b0a7820 */ /* 0x000fc60000410000 */
[----:B------:R-:W-:-:S04]  /*0930*/  FFMA R0, -R13, R13, R14 ;  /* 0x0000000d0d007223 */ /* 0x000fc8000000010e */
[----:B------:R-:W-:-:S07]  /*0940*/  FFMA R13, R0, R10, R13 ;  /* 0x0000000a000d7223 */ /* 0x000fce000000000d */
.L_x_17:
[----:B------:R-:W-:Y:S05]  /*0950*/  BSYNC.RECONVERGENT B0 ;  /* 0x0000000000007941 */ /* 0x000fea0003800200 */
.L_x_15:
[----:B------:R-:W2:Y:S04]  /*0960*/  LDG.E R0, desc[UR8][R4.64+0x24] ;  /* 0x0000240804007981 */ /* 0x000ea8000c1e1900 */
[----:B------:R-:W3:Y:S01]  /*0970*/  LDG.E R11, desc[UR8][R4.64+0x20] ;  /* 0x00002008040b7981 */ /* 0x000ee2000c1e1900 */
[CC--:B------:R-:W-:Y:S01]  /*0980*/  FSETP.GEU.AND P0, PT, R13.reuse, R19.reuse, PT ;  /* 0x000000130d00720b */ /* 0x0c0fe20003f0e000 */
[----:B------:R-:W-:Y:S01]  /*0990*/  BSSY.RECONVERGENT B0, `(.L_x_18) ;  /* 0x0000014000007945 */ /* 0x000fe20003800200 */
[----:B------:R-:W-:Y:S02]  /*09a0*/  IADD3 R20, PT, PT, R12, 0x2, RZ ;  /* 0x000000020c147810 */ /* 0x000fe40007ffe0ff */
[----:B------:R-:W-:-:S09]  /*09b0*/  FSEL R19, R13, R19, !P0 ;  /* 0x000000130d137208 */ /* 0x000fd20004000000 */
[----:B------:R-:W-:Y:S01]  /*09c0*/  @!P0 SHF.R.U32.HI R17, RZ, 0x1, R12 ;  /* 0x00000001ff118819 */ /* 0x000fe2000001160c */
        /* <DEDUP_REMOVED lines=12> */
.L_x_19:
[----:B------:R-:W-:Y:S01]  /*0a90*/  FMUL.FTZ R13, R14, R11 ;  /* 0x0000000b0e0d7220 */ /* 0x000fe20000410000 */
[----:B------:R-:W-:-:S03]  /*0aa0*/  FMUL.FTZ R10, R11, 0.5 ;  /* 0x3f0000000b0a7820 */ /* 0x000fc60000410000 */
[----:B------:R-:W-:-:S04]  /*0ab0*/  FFMA R0, -R13, R13, R14 ;  /* 0x0000000d0d007223 */ /* 0x000fc8000000010e */
[----:B------:R-:W-:-:S07]  /*0ac0*/  FFMA R13, R0, R10, R13 ;  /* 0x0000000a000d7223 */ /* 0x000fce000000000d */
.L_x_20:
[----:B------:R-:W-:Y:S05]  /*0ad0*/  BSYNC.RECONVERGENT B0 ;  /* 0x0000000000007941 */ /* 0x000fea0003800200 */
.L_x_18:
[----:B------:R-:W2:Y:S04]  /*0ae0*/  LDG.E R0, desc[UR8][R4.64+0x2c] ;  /* 0x00002c0804007981 */ /* 0x000ea8000c1e1900 */
[----:B------:R-:W3:Y:S01]  /*0af0*/  LDG.E R11, desc[UR8][R4.64+0x28] ;  /* 0x00002808040b7981 */ /* 0x000ee2000c1e1900 */
[CC--:B------:R-:W-:Y:S01]  /*0b00*/  FSETP.GEU.AND P0, PT, R13.reuse, R19.reuse, PT ;  /* 0x000000130d00720b */ /* 0x0c0fe20003f0e000 */
[----:B------:R-:W-:Y:S03]  /*0b10*/  BSSY.RECONVERGENT B0, `(.L_x_21) ;  /* 0x0000014000007945 */ /* 0x000fe60003800200 */
[----:B------:R-:W-:-:S09]  /*0b20*/  FSEL R19, R13, R19, !P0 ;  /* 0x000000130d137208 */ /* 0x000fd20004000000 */
[----:B------:R-:W-:Y:S02]  /*0b30*/  @!P0 SHF.R.U32.HI R17, RZ, 0x1, R20 ;  /* 0x00000001ff118819 */ /* 0x000fe40000011614 */
        /* <DEDUP_REMOVED lines=13> */
.L_x_22:
[----:B------:R-:W-:Y:S01]  /*0c10*/  FMUL.FTZ R13, R14, R11 ;  /* 0x0000000b0e0d7220 */ /* 0x000fe20000410000 */
[----:B------:R-:W-:-:S03]  /*0c20*/  FMUL.FTZ R10, R11, 0.5 ;  /* 0x3f0000000b0a7820 */ /* 0x000fc60000410000 */
[----:B------:R-:W-:-:S04]  /*0c30*/  FFMA R0, -R13, R13, R14 ;  /* 0x0000000d0d007223 */ /* 0x000fc8000000010e */
[----:B------:R-:W-:-:S07]  /*0c40*/  FFMA R13, R0, R10, R13 ;  /* 0x0000000a000d7223 */ /* 0x000fce000000000d */
.L_x_23:
[----:B------:R-:W-:Y:S05]  /*0c50*/  BSYNC.RECONVERGENT B0 ;  /* 0x0000000000007941 */ /* 0x000fea0003800200 */
.L_x_21:
        /* <DEDUP_REMOVED lines=19> */
.L_x_25:
[----:B------:R-:W-:Y:S01]  /*0d90*/  FMUL.FTZ R13, R14, R11 ;  /* 0x0000000b0e0d7220 */ /* 0x000fe20000410000 */
[----:B------:R-:W-:-:S03]  /*0da0*/  FMUL.FTZ R10, R11, 0.5 ;  /* 0x3f0000000b0a7820 */ /* 0x000fc60000410000 */
[----:B------:R-:W-:-:S04]  /*0db0*/  FFMA R0, -R13, R13, R14 ;  /* 0x0000000d0d007223 */ /* 0x000fc8000000010e */
[----:B------:R-:W-:-:S07]  /*0dc0*/  FFMA R13, R0, R10, R13 ;  /* 0x0000000a000d7223 */ /* 0x000fce000000000d */
.L_x_26:
[----:B------:R-:W-:Y:S05]  /*0dd0*/  BSYNC.RECONVERGENT B0 ;  /* 0x0000000000007941 */ /* 0x000fea0003800200 */
.L_x_24:
[----:B------:R-:W2:Y:S04]  /*0de0*/  LDG.E R0, desc[UR8][R4.64+0x3c] ;  /* 0x00003c0804007981 */ /* 0x000ea8000c1e1900 */
[----:B------:R-:W3:Y:S01]  /*0df0*/  LDG.E R11, desc[UR8][R4.64+0x38] ;  /* 0x00003808040b7981 */ /* 0x000ee2000c1e1900 */
[----:B------:R-:W-:Y:S01]  /*0e00*/  FSETP.GEU.AND P0, PT, R13, R19, PT ;  /* 0x000000130d00720b */ /* 0x000fe20003f0e000 */
[----:B------:R-:W-:-:S12]  /*0e10*/  BSSY.RECONVERGENT B0, `(.L_x_27) ;  /* 0x0000015000007945 */ /* 0x000fd80003800200 */
[----:B------:R-:W-:Y:S02]  /*0e20*/  @!P0 SHF.R.U32.HI R17, RZ, 0x1, R20 ;  /* 0x00000001ff118819 */ /* 0x000fe40000011614 */
[----:B------:R-:W-:Y:S01]  /*0e30*/  FSEL R20, R13, R19, !P0 ;  /* 0x000000130d147208 */ /* 0x000fe20004000000 */
        /* <DEDUP_REMOVED lines=8> */
[----:B------:R-:W-:Y:S01]  /*0ec0*/  BSSY.RECONVERGENT B1, `(.L_x_29) ;  /* 0x0000004000017945 */ /* 0x000fe20003800200 */
[----:B------:R-:W-:Y:S02]  /*0ed0*/  MOV R0, R10 ;  /* 0x0000000a00007202 */ /* 0x000fe40000000f00 */
[----:B------:R-:W-:-:S07]  /*0ee0*/  MOV R10, 0xf00 ;  /* 0x00000f00000a7802 */ /* 0x000fce0000000f00 */
[----:B------:R-:W-:Y:S05]  /*0ef0*/  CALL.REL.NOINC `($__internal_0_$__cuda_sm20_sqrt_rn_f32_slowpath) ;  /* 0x0000000c003c7944 */ /* 0x000fea0003c00000 */
[----:B------:R-:W-:Y:S05]  /*0f00*/  BSYNC.RECONVERGENT B1 ;  /* 0x0000000000017941 */ /* 0x000fea0003800200 */
.L_x_29:
[----:B------:R-:W-:Y:S05]  /*0f10*/  BRA `(.L_x_30) ;  /* 0x0000000000107947 */ /* 0x000fea0003800000 */
.L_x_28:
[----:B------:R-:W-:Y:S01]  /*0f20*/  FMUL.FTZ R13, R10, R11 ;  /* 0x0000000b0a0d7220 */ /* 0x000fe20000410000 */
[----:B------:R-:W-:-:S03]  /*0f30*/  FMUL.FTZ R4, R11, 0.5 ;  /* 0x3f0000000b047820 */ /* 0x000fc60000410000 */
[----:B------:R-:W-:-:S04]  /*0f40*/  FFMA R0, -R13, R13, R10 ;  /* 0x0000000d0d007223 */ /* 0x000fc8000000010a */
[----:B------:R-:W-:-:S07]  /*0f50*/  FFMA R13, R0, R4, R13 ;  /* 0x00000004000d7223 */ /* 0x000fce000000000d */
.L_x_30:
[----:B------:R-:W-:Y:S05]  /*0f60*/  BSYNC.RECONVERGENT B0 ;  /* 0x0000000000007941 */ /* 0x000fea0003800200 */
.L_x_27:
[----:B------:R-:W-:Y:S01]  /*0f70*/  UIADD3 UR4, UPT, UPT, UR4, 0x8, URZ ;  /* 0x0000000804047890 */ /* 0x000fe2000fffe0ff */
[----:B------:R-:W-:Y:S02]  /*0f80*/  FSETP.GEU.AND P0, PT, R13, R20, PT ;  /* 0x000000140d00720b */ /* 0x000fe40003f0e000 */
[----:B------:R-:W-:Y:S01]  /*0f90*/  IADD3 R12, PT, PT, R12, 0x10, RZ ;  /* 0x000000100c0c7810 */ /* 0x000fe20007ffe0ff */
[----:B------:R-:W-:-:S10]  /*0fa0*/  UISETP.NE.AND UP0, UPT, UR4, URZ, UPT ;  /* 0x000000ff0400728c */ /* 0x000fd4000bf05270 */
[----:B------:R-:W-:Y:S02]  /*0fb0*/  @!P0 SHF.R.U32.HI R17, RZ, 0x1, R9 ;  /* 0x00000001ff118819 */ /* 0x000fe40000011609 */
[----:B------:R-:W-:Y:S01]  /*0fc0*/  FSEL R9, R13, R20, !P0 ;  /* 0x000000140d097208 */ /* 0x000fe20004000000 */
[----:B------:R-:W-:Y:S06]  /*0fd0*/  BRA.U UP0, `(.L_x_31) ;  /* 0xfffffff100e87547 */ /* 0x000fec000b83ffff */
[----:B------:R-:W-:-:S07]  /*0fe0*/  IADD3 R12, PT, PT, R12, -0x6, RZ ;  /* 0xfffffffa0c0c7810 */ /* 0x000fce0007ffe0ff */
.L_x_5:
[----:B------:R-:W-:-:S09]  /*0ff0*/  UISETP.NE.AND UP0, UPT, UR7, URZ, UPT ;  /* 0x000000ff0700728c */ /* 0x000fd2000bf05270 */
[----:B------:R-:W-:Y:S05]  /*1000*/  BRA.U !UP0, `(.L_x_0) ;  /* 0x0000000908d87547 */ /* 0x000fea000b800000 */
[----:B------:R-:W-:-:S09]  /*1010*/  UISETP.GE.U32.AND UP0, UPT, UR7, 0x4, UPT ;  /* 0x000000040700788c */ /* 0x000fd2000bf06070 */
[----:B------:R-:W-:Y:S05]  /*1020*/  BRA.U !UP0, `(.L_x_32) ;  /* 0x00000005088c7547 */ /* 0x000fea000b800000 */
[----:B------:R-:W0:Y:S02]  /*1030*/  LDC.64 R2, c[0x0][0x390] ;  /* 0x0000e400ff027b82 */ /* 0x000e240000000a00 */
        /* <DEDUP_REMOVED lines=16> */
.L_x_34:
[----:B------:R-:W-:Y:S01]  /*1140*/  FMUL.FTZ R13, R10, R5 ;  /* 0x000000050a0d7220 */ /* 0x000fe20000410000 */
[----:B------:R-:W-:-:S03]  /*1150*/  FMUL.FTZ R4, R5, 0.5 ;  /* 0x3f00000005047820 */ /* 0x000fc60000410000 */
[----:B------:R-:W-:-:S04]  /*1160*/  FFMA R0, -R13, R13, R10 ;  /* 0x0000000d0d007223 */ /* 0x000fc8000000010a */
[----:B------:R-:W-:-:S07]  /*1170*/  FFMA R13, R0, R4, R13 ;  /* 0x00000004000d7223 */ /* 0x000fce000000000d */
.L_x_35:
[----:B------:R-:W-:Y:S05]  /*1180*/  BSYNC.RECONVERGENT B0 ;  /* 0x0000000000007941 */ /* 0x000fea0003800200 */
.L_x_33:
[----:B------:R-:W2:Y:S04]  /*1190*/  LDG.E R0, desc[UR8][R2.64+0xc] ;  /* 0x00000c0802007981 */ /* 0x000ea8000c1e1900 */
[----:B------:R-:W3:Y:S01]  /*11a0*/  LDG.E R5, desc[UR8][R2.64+0x8] ;  /* 0x0000080802057981 */ /* 0x000ee2000c1e1900 */
[CC--:B------:R-:W-:Y:S01]  /*11b0*/  FSETP.GEU.AND P0, PT, R13.reuse, R9.reuse, PT ;  /* 0x000000090d00720b */ /* 0x0c0fe20003f0e000 */
[----:B------:R-:W-:Y:S01]  /*11c0*/  BSSY.RECONVERGENT B0, `(.L_x_36) ;  /* 0x0000015000007945 */ /* 0x000fe20003800200 */
[----:B------:R-:W-:Y:S02]  /*11d0*/  IADD3 R4, PT, PT, R12, 0x2, RZ ;  /* 0x000000020c047810 */ /* 0x000fe40007ffe0ff */
[----:B------:R-:W-:Y:S01]  /*11e0*/  FSEL R9, R13, R9, !P0 ;  /* 0x000000090d097208 */ /* 0x000fe20004000000 */
[----:B--2---:R-:W-:Y:S01]  /*11f0*/  FADD R0, R7, -R0 ;  /* 0x8000000007007221 */ /* 0x004fe20000000000 */
[----:B---3--:R-:W-:-:S03]  /*1200*/  FADD R5, R6, -R5 ;  /* 0x8000000506057221 */ /* 0x008fc60000000000 */
[----:B------:R-:W-:-:S04]  /*1210*/  FMUL R0, R0, R0 ;  /* 0x0000000000007220 */ /* 0x000fc80000400000 */
[----:B------:R-:W-:-:S04]  /*1220*/  FFMA R10, R5, R5, R0 ;  /* 0x00000005050a7223 */ /* 0x000fc80000000000 */
[----:B------:R0:W1:Y:S01]  /*1230*/  MUFU.RSQ R5, R10 ;  /* 0x0000000a00057308 */ /* 0x0000620000001400 */
[----:B------:R-:W-:-:S04]  /*1240*/  IADD3 R0, PT, PT, R10, -0xd000000, RZ ;  /* 0xf30000000a007810 */ /* 0x000fc80007ffe0ff */
[----:B------:R-:W-:Y:S02]  /*1250*/  ISETP.GT.U32.AND P1, PT, R0, 0x727fffff, PT ;  /* 0x727fffff0000780c */ /* 0x000fe40003f24070 */
[----:B------:R-:W-:-:S04]  /*1260*/  SHF.R.U32.HI R0, RZ, 0x1, R12 ;  /* 0x00000001ff007819 */ /* 0x000fc8000001160c */
[----:B------:R-:W-:-:S07]  /*1270*/  SEL R17, R0, R17, !P0 ;  /* 0x0000001100117207 */ /* 0x000fce0004000000 */
[----:B01----:R-:W-:Y:S05]  /*1280*/  @!P1 BRA `(.L_x_37) ;  /* 0x0000000000109947 */ /* 0x003fea0003800000 */
[----:B------:R-:W-:Y:S02]  /*1290*/  MOV R0, R10 ;  /* 0x0000000a00007202 */ /* 0x000fe40000000f00 */
[----:B------:R-:W-:-:S07]  /*12a0*/  MOV R10, 0x12c0 ;  /* 0x000012c0000a7802 */ /* 0x000fce0000000f00 */
[----:B------:R-:W-:Y:S05]  /*12b0*/  CALL.REL.NOINC `($__internal_0_$__cuda_sm20_sqrt_rn_f32_slowpath) ;  /* 0x00000008004c7944 */ /* 0x000fea0003c00000 */
[----:B------:R-:W-:Y:S05]  /*12c0*/  BRA `(.L_x_38) ;  /* 0x0000000000107947 */ /* 0x000fea0003800000 */
.L_x_37:
[----:B------:R-:W-:Y:S01]  /*12d0*/  FMUL.FTZ R13, R10, R5 ;  /* 0x000000050a0d7220 */ /* 0x000fe20000410000 */
[----:B------:R-:W-:-:S03]  /*12e0*/  FMUL.FTZ R5, R5, 0.5 ;  /* 0x3f00000005057820 */ /* 0x000fc60000410000 */
[----:B------:R-:W-:-:S04]  /*12f0*/  FFMA R0, -R13, R13, R10 ;  /* 0x0000000d0d007223 */ /* 0x000fc8000000010a */
[----:B------:R-:W-:-:S07]  /*1300*/  FFMA R13, R0, R5, R13 ;  /* 0x00000005000d7223 */ /* 0x000fce000000000d */
.L_x_38:
[----:B------:R-:W-:Y:S05]  /*1310*/  BSYNC.RECONVERGENT B0 ;  /* 0x0000000000007941 */ /* 0x000fea0003800200 */
.L_x_36:
        /* <DEDUP_REMOVED lines=19> */
.L_x_40:
[----:B------:R-:W-:Y:S01]  /*1450*/  FMUL.FTZ R13, R10, R5 ;  /* 0x000000050a0d7220 */ /* 0x000fe20000410000 */
[----:B------:R-:W-:-:S03]  /*1460*/  FMUL.FTZ R5, R5, 0.5 ;  /* 0x3f00000005057820 */ /* 0x000fc60000410000 */
[----:B------:R-:W-:-:S04]  /*1470*/  FFMA R0, -R13, R13, R10 ;  /* 0x0000000d0d007223 */ /* 0x000fc8000000010a */
[----:B------:R-:W-:-:S07]  /*1480*/  FFMA R13, R0, R5, R13 ;  /* 0x00000005000d7223 */ /* 0x000fce000000000d */
.L_x_41:
[----:B------:R-:W-:Y:S05]  /*1490*/  BSYNC.RECONVERGENT B0 ;  /* 0x0000000000007941 */ /* 0x000fea0003800200 */
.L_x_39:
[----:B------:R-:W2:Y:S04]  /*14a0*/  LDG.E R0, desc[UR8][R2.64+0x1c] ;  /* 0x00001c0802007981 */ /* 0x000ea8000c1e1900 */
[----:B------:R0:W3:Y:S01]  /*14b0*/  LDG.E R5, desc[UR8][R2.64+0x18] ;  /* 0x0000180802057981 */ /* 0x0000e2000c1e1900 */
[----:B------:R-:W-:Y:S01]  /*14c0*/  FSETP.GEU.AND P0, PT, R13, R9, PT ;  /* 0x000000090d00720b */ /* 0x000fe20003f0e000 */
[----:B------:R-:W-:Y:S01]  /*14d0*/  BSSY.RECONVERGENT B0, `(.L_x_42) ;  /* 0x0000014000007945 */ /* 0x000fe20003800200 */
[----:B0-----:R-:W-:-:S11]  /*14e0*/  IADD3 R3, PT, PT, R12, 0x6, RZ ;  /* 0x000000060c037810 */ /* 0x001fd60007ffe0ff */
        /* <DEDUP_REMOVED lines=14> */
.L_x_43:
[----:B------:R-:W-:Y:S01]  /*15d0*/  FMUL.FTZ R13, R10, R5 ;  /* 0x000000050a0d7220 */ /* 0x000fe20000410000 */
[----:B------:R-:W-:-:S03]  /*15e0*/  FMUL.FTZ R2, R5, 0.5 ;  /* 0x3f00000005027820 */ /* 0x000fc60000410000 */
[----:B------:R-:W-:-:S04]  /*15f0*/  FFMA R0, -R13, R13, R10 ;  /* 0x0000000d0d007223 */ /* 0x000fc8000000010a */
[----:B------:R-:W-:-:S07]  /*1600*/  FFMA R13, R0, R2, R13 ;  /* 0x00000002000d7223 */ /* 0x000fce000000000d */
.L_x_44:
[----:B------:R-:W-:Y:S05]  /*1610*/  BSYNC.RECONVERGENT B0 ;  /* 0x0000000000007941 */ /* 0x000fea0003800200 */
.L_x_42:
[CC--:B------:R-:W-:Y:S02]  /*1620*/  FSETP.GEU.AND P0, PT, R13.reuse, R4.reuse, PT ;  /* 0x000000040d00720b */ /* 0x0c0fe40003f0e000 */
[----:B------:R-:W-:Y:S02]  /*1630*/  IADD3 R12, PT, PT, R12, 0x8, RZ ;  /* 0x000000080c0c7810 */ /* 0x000fe40007ffe0ff */
[----:B------:R-:W-:-:S09]  /*1640*/  FSEL R9, R13, R4, !P0 ;  /* 0x000000040d097208 */ /* 0x000fd20004000000 */
[----:B------:R-:W-:-:S07]  /*1650*/  @!P0 SHF.R.U32.HI R17, RZ, 0x1, R3 ;  /* 0x00000001ff118819 */ /* 0x000fce0000011603 */
.L_x_32:
[----:B------:R-:W-:-:S09]  /*1660*/  ULOP3.LUT UP0, UR4, UR6, 0x3, URZ, 0xc0, !UPT ;  /* 0x0000000306047892 */ /* 0x000fd2000f80c0ff */
[----:B------:R-:W-:Y:S05]  /*1670*/  BRA.U !UP0, `(.L_x_0) ;  /* 0x00000005083c7547 */ /* 0x000fea000b800000 */
[----:B------:R-:W-:-:S09]  /*1680*/  UISETP.NE.AND UP0, UPT, UR4, 0x1, UPT ;  /* 0x000000010400788c */ /* 0x000fd2000bf05270 */
        /* <DEDUP_REMOVED lines=18> */
.L_x_47:
[----:B------:R-:W-:Y:S01]  /*17b0*/  FMUL.FTZ R13, R10, R5 ;  /* 0x000000050a0d7220 */ /* 0x000fe20000410000 */
[----:B------:R-:W-:-:S03]  /*17c0*/  FMUL.FTZ R4, R5, 0.5 ;  /* 0x3f00000005047820 */ /* 0x000fc60000410000 */
[----:B------:R-:W-:-:S04]  /*17d0*/  FFMA R0, -R13, R13, R10 ;  /* 0x0000000d0d007223 */ /* 0x000fc8000000010a */
[----:B------:R-:W-:-:S07]  /*17e0*/  FFMA R13, R0, R4, R13 ;  /* 0x00000004000d7223 */ /* 0x000fce000000000d */
.L_x_48:
[----:B------:R-:W-:Y:S05]  /*17f0*/  BSYNC.RECONVERGENT B0 ;  /* 0x0000000000007941 */ /* 0x000fea0003800200 */
.L_x_46:
[----:B------:R-:W2:Y:S04]  /*1800*/  LDG.E R0, desc[UR8][R2.64+0xc] ;  /* 0x00000c0802007981 */ /* 0x000ea8000c1e1900 */
[----:B------:R0:W3:Y:S01]  /*1810*/  LDG.E R5, desc[UR8][R2.64+0x8] ;  /* 0x0000080802057981 */ /* 0x0000e2000c1e1900 */
[CC--:B------:R-:W-:Y:S01]  /*1820*/  FSETP.GEU.AND P0, PT, R13.reuse, R9.reuse, PT ;  /* 0x000000090d00720b */ /* 0x0c0fe20003f0e000 */
[----:B------:R-:W-:Y:S03]  /*1830*/  BSSY.RECONVERGENT B0, `(.L_x_49) ;  /* 0x0000015000007945 */ /* 0x000fe60003800200 */
[----:B------:R-:W-:Y:S02]  /*1840*/  FSEL R4, R13, R9, !P0 ;  /* 0x000000090d047208 */ /* 0x000fe40004000000 */
[----:B0-----:R-:W-:Y:S01]  /*1850*/  IADD3 R3, PT, PT, R12, 0x2, RZ ;  /* 0x000000020c037810 */ /* 0x001fe20007ffe0ff */
        /* <DEDUP_REMOVED lines=14> */
.L_x_50:
[----:B------:R-:W-:Y:S01]  /*1940*/  FMUL.FTZ R13, R10, R5 ;  /* 0x000000050a0d7220 */ /* 0x000fe20000410000 */
[----:B------:R-:W-:-:S03]  /*1950*/  FMUL.FTZ R2, R5, 0.5 ;  /* 0x3f00000005027820 */ /* 0x000fc60000410000 */
[----:B------:R-:W-:-:S04]  /*1960*/  FFMA R0, -R13, R13, R10 ;  /* 0x0000000d0d007223 */ /* 0x000fc8000000010a */
[----:B------:R-:W-:-:S07]  /*1970*/  FFMA R13, R0, R2, R13 ;  /* 0x00000002000d7223 */ /* 0x000fce000000000d */
.L_x_51:
[----:B------:R-:W-:Y:S05]  /*1980*/  BSYNC.RECONVERGENT B0 ;  /* 0x0000000000007941 */ /* 0x000fea0003800200 */
.L_x_49:
[CC--:B------:R-:W-:Y:S02]  /*1990*/  FSETP.GEU.AND P0, PT, R13.reuse, R4.reuse, PT ;  /* 0x000000040d00720b */ /* 0x0c0fe40003f0e000 */
[----:B------:R-:W-:Y:S02]  /*19a0*/  IADD3 R12, PT, PT, R12, 0x4, RZ ;  /* 0x000000040c0c7810 */ /* 0x000fe40007ffe0ff */
[----:B------:R-:W-:-:S09]  /*19b0*/  FSEL R9, R13, R4, !P0 ;  /* 0x000000040d097208 */ /* 0x000fd20004000000 */
[----:B------:R-:W-:-:S07]  /*19c0*/  @!P0 SHF.R.U32.HI R17, RZ, 0x1, R3 ;  /* 0x00000001ff118819 */ /* 0x000fce0000011603 */
.L_x_45:
[----:B------:R-:W-:-:S09]  /*19d0*/  ULOP3.LUT UP0, URZ, UR5, 0x2, URZ, 0xc0, !UPT ;  /* 0x0000000205ff7892 */ /* 0x000fd2000f80c0ff */
[----:B------:R-:W-:Y:S05]  /*19e0*/  BRA.U UP0, `(.L_x_0) ;  /* 0x0000000100607547 */ /* 0x000fea000b800000 */
        /* <DEDUP_REMOVED lines=17> */
.L_x_53:
[----:B------:R-:W-:Y:S01]  /*1b00*/  FMUL.FTZ R13, R4, R5 ;  /* 0x00000005040d7220 */ /* 0x000fe20000410000 */
[----:B------:R-:W-:-:S03]  /*1b10*/  FMUL.FTZ R2, R5, 0.5 ;  /* 0x3f00000005027820 */ /* 0x000fc60000410000 */
[----:B------:R-:W-:-:S04]  /*1b20*/  FFMA R0, -R13, R13, R4 ;  /* 0x0000000d0d007223 */ /* 0x000fc80000000104 */
[----:B------:R-:W-:-:S07]  /*1b30*/  FFMA R13, R0, R2, R13 ;  /* 0x00000002000d7223 */ /* 0x000fce000000000d */
.L_x_54:
[----:B------:R-:W-:Y:S05]  /*1b40*/  BSYNC.RECONVERGENT B0 ;  /* 0x0000000000007941 */ /* 0x000fea0003800200 */
.L_x_52:
[----:B------:R-:W-:-:S13]  /*1b50*/  FSETP.GEU.AND P0, PT, R13, R9, PT ;  /* 0x000000090d00720b */ /* 0x000fda0003f0e000 */
[----:B------:R-:W-:-:S07]  /*1b60*/  @!P0 SHF.R.U32.HI R17, RZ, 0x1, R12 ;  /* 0x00000001ff118819 */ /* 0x000fce000001160c */
.L_x_0:
[----:B------:R-:W0:Y:S01]  /*1b70*/  LDC.64 R2, c[0x0][0x3a0] ;  /* 0x0000e800ff027b82 */ /* 0x000e220000000a00 */
[----:B------:R-:W-:-:S07]  /*1b80*/  MOV R7, 0x1 ;  /* 0x0000000100077802 */ /* 0x000fce0000000f00 */
[----:B------:R-:W1:Y:S01]  /*1b90*/  LDC.64 R4, c[0x0][0x3a8] ;  /* 0x0000ea00ff047b82 */ /* 0x000e620000000a00 */
[----:B0-----:R-:W-:-:S05]  /*1ba0*/  IMAD.WIDE R8, R8, 0x4, R2 ;  /* 0x0000000408087825 */ /* 0x001fca00078e0202 */
[----:B------:R-:W-:Y:S01]  /*1bb0*/  STG.E desc[UR8][R8.64], R17 ;  /* 0x0000001108007986 */ /* 0x000fe2000c101908 */
[----:B-1----:R-:W-:-:S05]  /*1bc0*/  IMAD.WIDE.U32 R2, R17, 0x4, R4 ;  /* 0x0000000411027825 */ /* 0x002fca00078e0004 */
[----:B------:R-:W-:Y:S01]  /*1bd0*/  REDG.E.ADD.STRONG.GPU desc[UR8][R2.64], R7 ;  /* 0x000000070200798e */ /* 0x000fe2000c12e108 */
[----:B------:R-:W-:Y:S05]  /*1be0*/  EXIT ;  /* 0x000000000000794d */ /* 0x000fea0003800000 */
        .weak           $__internal_0_$__cuda_sm20_sqrt_rn_f32_slowpath
        .type           $__internal_0_$__cuda_sm20_sqrt_rn_f32_slowpath,@function
        .size           $__internal_0_$__cuda_sm20_sqrt_rn_f32_slowpath,(.L_x_73 - $__internal_0_$__cuda_sm20_sqrt_rn_f32_slowpath)
$__internal_0_$__cuda_sm20_sqrt_rn_f32_slowpath:
[----:B------:R-:W-:-:S13]  /*1bf0*/  LOP3.LUT P0, RZ, R0, 0x7fffffff, RZ, 0xc0, !PT ;  /* 0x7fffffff00ff7812 */ /* 0x000fda000780c0ff */
[----:B------:R-:W-:Y:S01]  /*1c00*/  @!P0 MOV R13, R0 ;  /* 0x00000000000d8202 */ /* 0x000fe20000000f00 */
[----:B------:R-:W-:Y:S06]  /*1c10*/  @!P0 BRA `(.L_x_55) ;  /* 0x0000000000408947 */ /* 0x000fec0003800000 */
[----:B------:R-:W-:-:S13]  /*1c20*/  FSETP.GEU.FTZ.AND P0, PT, R0, RZ, PT ;  /* 0x000000ff0000720b */ /* 0x000fda0003f1e000 */
[----:B------:R-:W-:Y:S01]  /*1c30*/  @!P0 MOV R13, 0x7fffffff ;  /* 0x7fffffff000d8802 */ /* 0x000fe20000000f00 */
[----:B------:R-:W-:Y:S06]  /*1c40*/  @!P0 BRA `(.L_x_55) ;  /* 0x0000000000348947 */ /* 0x000fec0003800000 */
[----:B------:R-:W-:-:S13]  /*1c50*/  FSETP.GTU.FTZ.AND P0, PT, |R0|, +INF , PT ;  /* 0x7f8000000000780b */ /* 0x000fda0003f1c200 */
[----:B------:R-:W-:Y:S01]  /*1c60*/  @P0 FADD.FTZ R13, R0, 1 ;  /* 0x3f800000000d0421 */ /* 0x000fe20000010000 */
[----:B------:R-:W-:Y:S06]  /*1c70*/  @P0 BRA `(.L_x_55) ;  /* 0x0000000000280947 */ /* 0x000fec0003800000 */
[----:B------:R-:W-:-:S13]  /*1c80*/  FSETP.NEU.FTZ.AND P0, PT, |R0|, +INF , PT ;  /* 0x7f8000000000780b */ /* 0x000fda0003f1d200 */
[----:B------:R-:W-:-:S04]  /*1c90*/  @P0 FFMA R16, R0, 1.84467440737095516160e+19, RZ ;  /* 0x5f80000000100823 */ /* 0x000fc800000000ff */
[----:B------:R-:W0:Y:S02]  /*1ca0*/  @P0 MUFU.RSQ R15, R16 ;  /* 0x00000010000f0308 */ /* 0x000e240000001400 */
[----:B0-----:R-:W-:Y:S01]  /*1cb0*/  @P0 FMUL.FTZ R11, R16, R15 ;  /* 0x0000000f100b0220 */ /* 0x001fe20000410000 */
[----:B------:R-:W-:-:S03]  /*1cc0*/  @P0 FMUL.FTZ R14, R15, 0.5 ;  /* 0x3f0000000f0e0820 */ /* 0x000fc60000410000 */
[----:B------:R-:W-:-:S04]  /*1cd0*/  @P0 FADD.FTZ R13, -R11, -RZ ;  /* 0x800000ff0b0d0221 */ /* 0x000fc80000010100 */
[----:B------:R-:W-:Y:S01]  /*1ce0*/  @P0 FFMA R18, R11, R13, R16 ;  /* 0x0000000d0b120223 */ /* 0x000fe20000000010 */
[----:B------:R-:W-:-:S03]  /*1cf0*/  @!P0 MOV R13, R0 ;  /* 0x00000000000d8202 */ /* 0x000fc60000000f00 */
[----:B------:R-:W-:-:S04]  /*1d00*/  @P0 FFMA R14, R18, R14, R11 ;  /* 0x0000000e120e0223 */ /* 0x000fc8000000000b */
[----:B------:R-:W-:-:S07]  /*1d10*/  @P0 FMUL.FTZ R13, R14, 2.3283064365386962891e-10 ;  /* 0x2f8000000e0d0820 */ /* 0x000fce0000410000 */
.L_x_55:
[----:B------:R-:W-:-:S04]  /*1d20*/  HFMA2 R11, -RZ, RZ, 0, 0 ;  /* 0x00000000ff0b7431 */ /* 0x000fc800000001ff */
[----:B------:R-:W-:Y:S05]  /*1d30*/  RET.REL.NODEC R10 `(_Z6kmeansPfiS_iPiS0_) ;  /* 0xffffffe00ab07950 */ /* 0x000fea0003c3ffff */
.L_x_56:
[----:B------:R-:W-:-:S00]  /*1d40*/  BRA `(.L_x_56) ;  /* 0xfffffffc00fc7947 */ /* 0x000fc0000383ffff */
[----:B------:R-:W-:-:S00]  /*1d50*/  NOP ;  /* 0x0000000000007918 */ /* 0x000fc00000000000 */
        /* <DEDUP_REMOVED lines=10> */
.L_x_73:


//--------------------- .text._Z18recenter_centroidsPfiPiS_S0_ --------------------------
	.section	.text._Z18recenter_centroidsPfiPiS_S0_,"ax",@progbits
	.align	128
        .global         _Z18recenter_centroidsPfiPiS_S0_
        .type           _Z18recenter_centroidsPfiPiS_S0_,@function
        .size           _Z18recenter_centroidsPfiPiS_S0_,(.L_x_74 - _Z18recenter_centroidsPfiPiS_S0_)
        .other          _Z18recenter_centroidsPfiPiS_S0_,@"STO_CUDA_ENTRY STV_DEFAULT"
_Z18recenter_centroidsPfiPiS_S0_:
.text._Z18recenter_centroidsPfiPiS_S0_:
        /* <DEDUP_REMOVED lines=9> */
[----:B------:R-:W1:Y:S07]  /*0090*/  LDCU.64 UR4, c[0x0][0x358] ;  /* 0x00006b00ff0477ac */ /* 0x000e6e0008000a00 */
[----:B------:R-:W2:Y:S08]  /*00a0*/  LDC.64 R8, c[0x0][0x3a0] ;  /* 0x0000e800ff087b82 */ /* 0x000eb00000000a00 */
[----:B------:R-:W3:Y:S01]  /*00b0*/  LDC.64 R4, c[0x0][0x380] ;  /* 0x0000e000ff047b82 */ /* 0x000ee20000000a00 */
[----:B0-----:R-:W-:-:S07]  /*00c0*/  IMAD.WIDE R6, R3, 0x4, R6 ;  /* 0x0000000403067825 */ /* 0x001fce00078e0206 */
[----:B------:R-:W0:Y:S01]  /*00d0*/  LDC.64 R10, c[0x0][0x398] ;  /* 0x0000e600ff0a7b82 */ /* 0x000e220000000a00 */
[----:B-1----:R-:W2:Y:S01]  /*00e0*/  LDG.E R7, desc[UR4][R6.64] ;  /* 0x0000000406077981 */ /* 0x002ea2000c1e1900 */
[----:B------:R-:W-:-:S04]  /*00f0*/  IMAD.SHL.U32 R3, R3, 0x2, RZ ;  /* 0x0000000203037824 */ /* 0x000fc800078e00ff */
[----:B---3--:R-:W-:-:S05]  /*0100*/  IMAD.WIDE R4, R3, 0x4, R4 ;  /* 0x0000000403047825 */ /* 0x008fca00078e0204 */
[----:B------:R-:W3:Y:S01]  /*0110*/  LDG.E R0, desc[UR4][R4.64] ;  /* 0x0000000404007981 */ /* 0x000ee2000c1e1900 */
[----:B--2---:R-:W-:-:S06]  /*0120*/  IMAD.WIDE R8, R7, 0x4, R8 ;  /* 0x0000000407087825 */ /* 0x004fcc00078e0208 */
[----:B------:R-:W2:Y:S01]  /*0130*/  LDG.E R8, desc[UR4][R8.64] ;  /* 0x0000000408087981 */ /* 0x000ea2000c1e1900 */
[----:B------:R-:W-:Y:S01]  /*0140*/  IMAD.SHL.U32 R7, R7, 0x2, RZ ;  /* 0x0000000207077824 */ /* 0x000fe200078e00ff */
[----:B------:R-:W-:Y:S03]  /*0150*/  BSSY.RECONVERGENT B0, `(.L_x_57) ;  /* 0x000000e000007945 */ /* 0x000fe60003800200 */
[----:B0-----:R-:W-:Y:S01]  /*0160*/  IMAD.WIDE R6, R7, 0x4, R10 ;  /* 0x0000000407067825 */ /* 0x001fe200078e020a */
[----:B--2---:R-:W-:-:S04]  /*0170*/  I2FP.F32.S32 R3, R8 ;  /* 0x0000000800037245 */ /* 0x004fc80000201400 */
[----:B------:R-:W0:Y:S08]  /*0180*/  MUFU.RCP R2, R3 ;  /* 0x0000000300027308 */ /* 0x000e300000001000 */
[----:B---3--:R-:W1:Y:S01]  /*0190*/  FCHK P0, R0, R3 ;  /* 0x0000000300007302 */ /* 0x008e620000000000 */
[----:B0-----:R-:W-:-:S04]  /*01a0*/  FFMA R13, -R3, R2, 1 ;  /* 0x3f800000030d7423 */ /* 0x001fc80000000102 */
[----:B------:R-:W-:-:S04]  /*01b0*/  FFMA R13, R2, R13, R2 ;  /* 0x0000000d020d7223 */ /* 0x000fc80000000002 */
[----:B------:R-:W-:-:S04]  /*01c0*/  FFMA R2, R0, R13, RZ ;  /* 0x0000000d00027223 */ /* 0x000fc800000000ff */
[----:B------:R-:W-:-:S04]  /*01d0*/  FFMA R8, -R3, R2, R0 ;  /* 0x0000000203087223 */ /* 0x000fc80000000100 */
[----:B------:R-:W-:Y:S01]  /*01e0*/  FFMA R13, R13, R8, R2 ;  /* 0x000000080d0d7223 */ /* 0x000fe20000000002 */
[----:B-1----:R-:W-:Y:S06]  /*01f0*/  @!P0 BRA `(.L_x_58) ;  /* 0x00000000000c8947 */ /* 0x002fec0003800000 */
[----:B------:R-:W-:-:S07]  /*0200*/  MOV R2, 0x220 ;  /* 0x0000022000027802 */ /* 0x000fce0000000f00 */
[----:B------:R-:W-:Y:S05]  /*0210*/  CALL.REL.NOINC `($__internal_1_$__cuda_sm3x_div_rn_noftz_f32_slowpath) ;  /* 0x0000000000507944 */ /* 0x000fea0003c00000 */
[----:B------:R-:W-:-:S07]  /*0220*/  IMAD.MOV.U32 R13, RZ, RZ, R0 ;  /* 0x000000ffff0d7224 */ /* 0x000fce00078e0000 */
.L_x_58:
[----:B------:R-:W-:Y:S05]  /*0230*/  BSYNC.RECONVERGENT B0 ;  /* 0x0000000000007941 */ /* 0x000fea0003800200 */
.L_x_57:
[----:B------:R0:W-:Y:S04]  /*0240*/  REDG.E.ADD.F32.FTZ.RN.STRONG.GPU desc[UR4][R6.64], R13 ;  /* 0x0000000d060079a6 */ /* 0x0001e8000c12f304 */
[----:B------:R-:W2:Y:S01]  /*0250*/  LDG.E R4, desc[UR4][R4.64+0x4] ;  /* 0x0000040404047981 */ /* 0x000ea2000c1e1900 */
[----:B------:R-:W1:Y:S01]  /*0260*/  MUFU.RCP R0, R3 ;  /* 0x0000000300007308 */ /* 0x000e620000001000 */
[----:B------:R-:W-:Y:S01]  /*0270*/  BSSY.RECONVERGENT B0, `(.L_x_59) ;  /* 0x000000c000007945 */ /* 0x000fe20003800200 */
[----:B-1----:R-:W-:-:S04]  /*0280*/  FFMA R9, -R3, R0, 1 ;  /* 0x3f80000003097423 */ /* 0x002fc80000000100 */
[----:B------:R-:W-:Y:S02]  /*0290*/  FFMA R0, R0, R9, R0 ;  /* 0x0000000900007223 */ /* 0x000fe40000000000 */
[----:B--2---:R-:W1:Y:S02]  /*02a0*/  FCHK P0, R4, R3 ;  /* 0x0000000304007302 */ /* 0x004e640000000000 */
[----:B------:R-:W-:-:S04]  /*02b0*/  FFMA R9, R0, R4, RZ ;  /* 0x0000000400097223 */ /* 0x000fc800000000ff */
[----:B------:R-:W-:-:S04]  /*02c0*/  FFMA R2, -R3, R9, R4 ;  /* 0x0000000903027223 */ /* 0x000fc80000000104 */
[----:B------:R-:W-:Y:S01]  /*02d0*/  FFMA R9, R0, R2, R9 ;  /* 0x0000000200097223 */ /* 0x000fe20000000009 */
[----:B01----:R-:W-:Y:S06]  /*02e0*/  @!P0 BRA `(.L_x_60) ;  /* 0x0000000000108947 */ /* 0x003fec0003800000 */
[----:B------:R-:W-:Y:S01]  /*02f0*/  IMAD.MOV.U32 R0, RZ, RZ, R4 ;  /* 0x000000ffff007224 */ /* 0x000fe200078e0004 */
[----:B------:R-:W-:-:S07]  /*0300*/  MOV R2, 0x320 ;  /* 0x0000032000027802 */ /* 0x000fce0000000f00 */
[----:B------:R-:W-:Y:S05]  /*0310*/  CALL.REL.NOINC `($__internal_1_$__cuda_sm3x_div_rn_noftz_f32_slowpath) ;  /* 0x0000000000107944 */ /* 0x000fea0003c00000 */
[----:B------:R-:W-:-:S07]  /*0320*/  IMAD.MOV.U32 R9, RZ, RZ, R0 ;  /* 0x000000ffff097224 */ /* 0x000fce00078e0000 */
.L_x_60:
[----:B------:R-:W-:Y:S05]  /*0330*/  BSYNC.RECONVERGENT B0 ;  /* 0x0000000000007941 */ /* 0x000fea0003800200 */
.L_x_59:
[----:B------:R-:W-:Y:S01]  /*0340*/  REDG.E.ADD.F32.FTZ.RN.STRONG.GPU desc[UR4][R6.64+0x4], R9 ;  /* 0x00000409060079a6 */ /* 0x000fe2000c12f304 */
[----:B------:R-:W-:Y:S05]  /*0350*/  EXIT ;  /* 0x000000000000794d */ /* 0x000fea0003800000 */
        .weak           $__internal_1_$__cuda_sm3x_div_rn_noftz_f32_slowpath
        .type           $__internal_1_$__cuda_sm3x_div_rn_noftz_f32_slowpath,@function
        .size           $__internal_1_$__cuda_sm3x_div_rn_noftz_f32_slowpath,(.L_x_74 - $__internal_1_$__cuda_sm3x_div_rn_noftz_f32_slowpath)
$__internal_1_$__cuda_sm3x_div_rn_noftz_f32_slowpath:
[--C-:B------:R-:W-:Y:S01]  /*0360*/  SHF.R.U32.HI R9, RZ, 0x17, R3.reuse ;  /* 0x00000017ff097819 */ /* 0x100fe20000011603 */
[----:B------:R-:W-:Y:S01]  /*0370*/  BSSY.RECONVERGENT B1, `(.L_x_61) ;  /* 0x0000063000017945 */ /* 0x000fe20003800200 */
[----:B------:R-:W-:Y:S02]  /*0380*/  SHF.R.U32.HI R8, RZ, 0x17, R0 ;  /* 0x00000017ff087819 */ /* 0x000fe40000011600 */
[----:B------:R-:W-:Y:S01]  /*0390*/  LOP3.LUT R14, R9, 0xff, RZ, 0xc0, !PT ;  /* 0x000000ff090e7812 */ /* 0x000fe200078ec0ff */
[----:B------:R-:W-:Y:S01]  /*03a0*/  IMAD.MOV.U32 R9, RZ, RZ, R3 ;  /* 0x000000ffff097224 */ /* 0x000fe200078e0003 */
[----:B------:R-:W-:-:S03]  /*03b0*/  LOP3.LUT R12, R8, 0xff, RZ, 0xc0, !PT ;  /* 0x000000ff080c7812 */ /* 0x000fc600078ec0ff */
[----:B------:R-:W-:Y:S02]  /*03c0*/  VIADD R11, R14, 0xffffffff ;  /* 0xffffffff0e0b7836 */ /* 0x000fe40000000000 */
[----:B------:R-:W-:-:S03]  /*03d0*/  VIADD R10, R12, 0xffffffff ;  /* 0xffffffff0c0a7836 */ /* 0x000fc60000000000 */
[----:B------:R-:W-:-:S04]  /*03e0*/  ISETP.GT.U32.AND P0, PT, R11, 0xfd, PT ;  /* 0x000000fd0b00780c */ /* 0x000fc80003f04070 */
[----:B------:R-:W-:-:S13]  /*03f0*/  ISETP.GT.U32.OR P0, PT, R10, 0xfd, P0 ;  /* 0x000000fd0a00780c */ /* 0x000fda0000704470 */
[----:B------:R-:W-:Y:S01]  /*0400*/  @!P0 IMAD.MOV.U32 R8, RZ, RZ, RZ ;  /* 0x000000ffff088224 */ /* 0x000fe200078e00ff */
[----:B------:R-:W-:Y:S06]  /*0410*/  @!P0 BRA `(.L_x_62) ;  /* 0x00000000005c8947 */ /* 0x000fec0003800000 */
[----:B------:R-:W-:Y:S02]  /*0420*/  FSETP.GTU.FTZ.AND P0, PT, |R0|, +INF , PT ;  /* 0x7f8000000000780b */ /* 0x000fe40003f1c200 */
[----:B------:R-:W-:-:S04]  /*0430*/  FSETP.GTU.FTZ.AND P1, PT, |R3|, +INF , PT ;  /* 0x7f8000000300780b */ /* 0x000fc80003f3c200 */
[----:B------:R-:W-:-:S13]  /*0440*/  PLOP3.LUT P0, PT, P0, P1, PT, 0xf8, 0x8f ;  /* 0x00000000008f781c */ /* 0x000fda0000703f70 */
[----:B------:R-:W-:Y:S05]  /*0450*/  @P0 BRA `(.L_x_63) ;  /* 0x00000004004c0947 */ /* 0x000fea0003800000 */
[----:B------:R-:W-:-:S13]  /*0460*/  LOP3.LUT P0, RZ, R9, 0x7fffffff, R0, 0xc8, !PT ;  /* 0x7fffffff09ff7812 */ /* 0x000fda000780c800 */
[----:B------:R-:W-:Y:S05]  /*0470*/  @!P0 BRA `(.L_x_64) ;  /* 0x00000004003c8947 */ /* 0x000fea0003800000 */
[C---:B------:R-:W-:Y:S02]  /*0480*/  FSETP.NEU.FTZ.AND P2, PT, |R0|.reuse, +INF , PT ;  /* 0x7f8000000000780b */ /* 0x040fe40003f5d200 */
[----:B------:R-:W-:Y:S02]  /*0490*/  FSETP.NEU.FTZ.AND P1, PT, |R3|, +INF , PT ;  /* 0x7f8000000300780b */ /* 0x000fe40003f3d200 */
[----:B------:R-:W-:-:S11]  /*04a0*/  FSETP.NEU.FTZ.AND P0, PT, |R0|, +INF , PT ;  /* 0x7f8000000000780b */ /* 0x000fd60003f1d200 */
[----:B------:R-:W-:Y:S05]  /*04b0*/  @!P1 BRA !P2, `(.L_x_64) ;  /* 0x00000004002c9947 */ /* 0x000fea0005000000 */
[----:B------:R-:W-:-:S04]  /*04c0*/  LOP3.LUT P2, RZ, R0, 0x7fffffff, RZ, 0xc0, !PT ;  /* 0x7fffffff00ff7812 */ /* 0x000fc8000784c0ff */
[----:B------:R-:W-:-:S13]  /*04d0*/  PLOP3.LUT P1, PT, P1, P2, PT, 0x2f, 0xf2 ;  /* 0x0000000000f2781c */ /* 0x000fda0000f24577 */
[----:B------:R-:W-:Y:S05]  /*04e0*/  @P1 BRA `(.L_x_65) ;  /* 0x0000000400181947 */ /* 0x000fea0003800000 */
[----:B------:R-:W-:-:S04]  /*04f0*/  LOP3.LUT P1, RZ, R9, 0x7fffffff, RZ, 0xc0, !PT ;  /* 0x7fffffff09ff7812 */ /* 0x000fc8000782c0ff */
[----:B------:R-:W-:-:S13]  /*0500*/  PLOP3.LUT P0, PT, P0, P1, PT, 0x2f, 0xf2 ;  /* 0x0000000000f2781c */ /* 0x000fda0000702577 */
[----:B------:R-:W-:Y:S05]  /*0510*/  @P0 BRA `(.L_x_66) ;  /* 0x0000000400000947 */ /* 0x000fea0003800000 */
[----:B------:R-:W-:Y:S02]  /*0520*/  ISETP.GE.AND P0, PT, R10, RZ, PT ;  /* 0x000000ff0a00720c */ /* 0x000fe40003f06270 */
[----:B------:R-:W-:-:S11]  /*0530*/  ISETP.GE.AND P1, PT, R11, RZ, PT ;  /* 0x000000ff0b00720c */ /* 0x000fd60003f26270 */
[----:B------:R-:W-:Y:S02]  /*0540*/  @P0 IMAD.MOV.U32 R8, RZ, RZ, RZ ;  /* 0x000000ffff080224 */ /* 0x000fe400078e00ff */
[----:B------:R-:W-:Y:S01]  /*0550*/  @!P0 FFMA R0, R0, 1.84467440737095516160e+19, RZ ;  /* 0x5f80000000008823 */ /* 0x000fe200000000ff */
[----:B------:R-:W-:Y:S02]  /*0560*/  @!P0 IMAD.MOV.U32 R8, RZ, RZ, -0x40 ;  /* 0xffffffc0ff088424 */ /* 0x000fe400078e00ff */
[----:B------:R-:W-:-:S03]  /*0570*/  @!P1 FFMA R9, R3, 1.84467440737095516160e+19, RZ ;  /* 0x5f80000003099823 */ /* 0x000fc600000000ff */
[----:B------:R-:W-:-:S07]  /*0580*/  @!P1 IADD3 R8, PT, PT, R8, 0x40, RZ ;  /* 0x0000004008089810 */ /* 0x000fce0007ffe0ff */
.L_x_62:
[----:B------:R-:W-:Y:S01]  /*0590*/  LEA R10, R14, 0xc0800000, 0x17 ;  /* 0xc08000000e0a7811 */ /* 0x000fe200078eb8ff */
[----:B------:R-:W-:Y:S04]  /*05a0*/  BSSY.RECONVERGENT B2, `(.L_x_67) ;  /* 0x0000036000027945 */ /* 0x000fe80003800200 */
[----:B------:R-:W-:Y:S02]  /*05b0*/  IMAD.IADD R10, R9, 0x1, -R10 ;  /* 0x00000001090a7824 */ /* 0x000fe400078e0a0a */
[----:B------:R-:W-:Y:S02]  /*05c0*/  VIADD R9, R12, 0xffffff81 ;  /* 0xffffff810c097836 */ /* 0x000fe40000000000 */
[----:B------:R-:W0:Y:S01]  /*05d0*/  MUFU.RCP R11, R10 ;  /* 0x0000000a000b7308 */ /* 0x000e220000001000 */
[----:B------:R-:W-:Y:S01]  /*05e0*/  FADD.FTZ R13, -R10, -RZ ;  /* 0x800000ff0a0d7221 */ /* 0x000fe20000010100 */
[----:B------:R-:W-:-:S03]  /*05f0*/  IMAD R0, R9, -0x800000, R0 ;  /* 0xff80000009007824 */ /* 0x000fc600078e0200 */
[----:B0-----:R-:W-:-:S04]  /*0600*/  FFMA R12, R11, R13, 1 ;  /* 0x3f8000000b0c7423 */ /* 0x001fc8000000000d */
[----:B------:R-:W-:-:S04]  /*0610*/  FFMA R16, R11, R12, R11 ;  /* 0x0000000c0b107223 */ /* 0x000fc8000000000b */
[----:B------:R-:W-:-:S04]  /*0620*/  FFMA R11, R0, R16, RZ ;  /* 0x00000010000b7223 */ /* 0x000fc800000000ff */
[----:B------:R-:W-:-:S04]  /*0630*/  FFMA R12, R13, R11, R0 ;  /* 0x0000000b0d0c7223 */ /* 0x000fc80000000000 */
[----:B------:R-:W-:Y:S01]  /*0640*/  FFMA R15, R16, R12, R11 ;  /* 0x0000000c100f7223 */ /* 0x000fe2000000000b */
[----:B------:R-:W-:-:S03]  /*0650*/  IADD3 R11, PT, PT, R9, 0x7f, -R14 ;  /* 0x0000007f090b7810 */ /* 0x000fc60007ffe80e */
[----:B------:R-:W-:Y:S02]  /*0660*/  FFMA R12, R13, R15, R0 ;  /* 0x0000000f0d0c7223 */ /* 0x000fe40000000000 */
[----:B------:R-:W-:Y:S02]  /*0670*/  IMAD.IADD R11, R11, 0x1, R8 ;  /* 0x000000010b0b7824 */ /* 0x000fe400078e0208 */
[----:B------:R-:W-:-:S05]  /*0680*/  FFMA R0, R16, R12, R15 ;  /* 0x0000000c10007223 */ /* 0x000fca000000000f */
[----:B------:R-:W-:-:S04]  /*0690*/  SHF.R.U32.HI R9, RZ, 0x17, R0 ;  /* 0x00000017ff097819 */ /* 0x000fc80000011600 */
[----:B------:R-:W-:-:S05]  /*06a0*/  LOP3.LUT R9, R9, 0xff, RZ, 0xc0, !PT ;  /* 0x000000ff09097812 */ /* 0x000fca00078ec0ff */
[----:B------:R-:W-:-:S04]  /*06b0*/  IMAD.IADD R13, R9, 0x1, R11 ;  /* 0x00000001090d7824 */ /* 0x000fc800078e020b */
[----:B------:R-:W-:-:S05]  /*06c0*/  VIADD R8, R13, 0xffffffff ;  /* 0xffffffff0d087836 */ /* 0x000fca0000000000 */
[----:B------:R-:W-:-:S13]  /*06d0*/  ISETP.GE.U32.AND P0, PT, R8, 0xfe, PT ;  /* 0x000000fe0800780c */ /* 0x000fda0003f06070 */
[----:B------:R-:W-:Y:S05]  /*06e0*/  @!P0 BRA `(.L_x_68) ;  /* 0x0000000000808947 */ /* 0x000fea0003800000 */
[----:B------:R-:W-:-:S13]  /*06f0*/  ISETP.GT.AND P0, PT, R13, 0xfe, PT ;  /* 0x000000fe0d00780c */ /* 0x000fda0003f04270 */
[----:B------:R-:W-:Y:S05]  /*0700*/  @P0 BRA `(.L_x_69) ;  /* 0x00000000006c0947 */ /* 0x000fea0003800000 */
[----:B------:R-:W-:-:S13]  /*0710*/  ISETP.GE.AND P0, PT, R13, 0x1, PT ;  /* 0x000000010d00780c */ /* 0x000fda0003f06270 */
[----:B------:R-:W-:Y:S05]  /*0720*/  @P0 BRA `(.L_x_70) ;  /* 0x0000000000740947 */ /* 0x000fea0003800000 */
[----:B------:R-:W-:Y:S02]  /*0730*/  ISETP.GE.AND P0, PT, R13, -0x18, PT ;  /* 0xffffffe80d00780c */ /* 0x000fe40003f06270 */
[----:B------:R-:W-:-:S11]  /*0740*/  LOP3.LUT R0, R0, 0x80000000, RZ, 0xc0, !PT ;  /* 0x8000000000007812 */ /* 0x000fd600078ec0ff */
[----:B------:R-:W-:Y:S05]  /*0750*/  @!P0 BRA `(.L_x_70) ;  /* 0x0000000000688947 */ /* 0x000fea0003800000 */
[CCC-:B------:R-:W-:Y:S01]  /*0760*/  FFMA.RZ R8, R16.reuse, R12.reuse, R15.reuse ;  /* 0x0000000c10087223 */ /* 0x1c0fe2000000c00f */
[C---:B------:R-:W-:Y:S02]  /*0770*/  VIADD R11, R13.reuse, 0x20 ;  /* 0x000000200d0b7836 */ /* 0x040fe40000000000 */
[-CC-:B------:R-:W-:Y:S01]  /*0780*/  FFMA.RM R9, R16, R12.reuse, R15.reuse ;  /* 0x0000000c10097223 */ /* 0x180fe2000000400f */
[C---:B------:R-:W-:Y:S02]  /*0790*/  ISETP.NE.AND P2, PT, R13.reuse, RZ, PT ;  /* 0x000000ff0d00720c */ /* 0x040fe40003f45270 */
[----:B------:R-:W-:Y:S01]  /*07a0*/  LOP3.LUT R10, R8, 0x7fffff, RZ, 0xc0, !PT ;  /* 0x007fffff080a7812 */ /* 0x000fe200078ec0ff */
[----:B------:R-:W-:Y:S01]  /*07b0*/  FFMA.RP R8, R16, R12, R15 ;  /* 0x0000000c10087223 */ /* 0x000fe2000000800f */
[----:B------:R-:W-:Y:S02]  /*07c0*/  ISETP.NE.AND P1, PT, R13, RZ, PT ;  /* 0x000000ff0d00720c */ /* 0x000fe40003f25270 */
[----:B------:R-:W-:-:S02]  /*07d0*/  LOP3.LUT R10, R10, 0x800000, RZ, 0xfc, !PT ;  /* 0x008000000a0a7812 */ /* 0x000fc400078efcff */
[----:B------:R-:W-:Y:S02]  /*07e0*/  IADD3 R12, PT, PT, -R13, RZ, RZ ;  /* 0x000000ff0d0c7210 */ /* 0x000fe40007ffe1ff */
[----:B------:R-:W-:Y:S02]  /*07f0*/  SHF.L.U32 R11, R10, R11, RZ ;  /* 0x0000000b0a0b7219 */ /* 0x000fe400000006ff */
[----:B------:R-:W-:Y:S02]  /*0800*/  FSETP.NEU.FTZ.AND P0, PT, R8, R9, PT ;  /* 0x000000090800720b */ /* 0x000fe40003f1d000 */
[----:B------:R-:W-:Y:S02]  /*0810*/  SEL R9, R12, RZ, P2 ;  /* 0x000000ff0c097207 */ /* 0x000fe40001000000 */
[----:B------:R-:W-:Y:S02]  /*0820*/  ISETP.NE.AND P1, PT, R11, RZ, P1 ;  /* 0x000000ff0b00720c */ /* 0x000fe40000f25270 */
[----:B------:R-:W-:-:S02]  /*0830*/  SHF.R.U32.HI R9, RZ, R9, R10 ;  /* 0x00000009ff097219 */ /* 0x000fc4000001160a */
[----:B------:R-:W-:Y:S02]  /*0840*/  PLOP3.LUT P0, PT, P0, P1, PT, 0xf8, 0x8f ;  /* 0x00000000008f781c */ /* 0x000fe40000703f70 */
[----:B------:R-:W-:Y:S02]  /*0850*/  SHF.R.U32.HI R11, RZ, 0x1, R9 ;  /* 0x00000001ff0b7819 */ /* 0x000fe40000011609 */
[----:B------:R-:W-:-:S04]  /*0860*/  SEL R8, RZ, 0x1, !P0 ;  /* 0x00000001ff087807 */ /* 0x000fc80004000000 */
[----:B------:R-:W-:-:S04]  /*0870*/  LOP3.LUT R8, R8, 0x1, R11, 0xf8, !PT ;  /* 0x0000000108087812 */ /* 0x000fc800078ef80b */
[----:B------:R-:W-:-:S05]  /*0880*/  LOP3.LUT R8, R8, R9, RZ, 0xc0, !PT ;  /* 0x0000000908087212 */ /* 0x000fca00078ec0ff */
[----:B------:R-:W-:-:S05]  /*0890*/  IMAD.IADD R11, R11, 0x1, R8 ;  /* 0x000000010b0b7824 */ /* 0x000fca00078e0208 */
[----:B------:R-:W-:Y:S01]  /*08a0*/  LOP3.LUT R0, R11, R0, RZ, 0xfc, !PT ;  /* 0x000000000b007212 */ /* 0x000fe200078efcff */
[----:B------:R-:W-:Y:S06]  /*08b0*/  BRA `(.L_x_70) ;  /* 0x0000000000107947 */ /* 0x000fec0003800000 */
.L_x_69:
[----:B------:R-:W-:-:S04]  /*08c0*/  LOP3.LUT R0, R0, 0x80000000, RZ, 0xc0, !PT ;  /* 0x8000000000007812 */ /* 0x000fc800078ec0ff */
[----:B------:R-:W-:Y:S01]  /*08d0*/  LOP3.LUT R0, R0, 0x7f800000, RZ, 0xfc, !PT ;  /* 0x7f80000000007812 */ /* 0x000fe200078efcff */
[----:B------:R-:W-:Y:S06]  /*08e0*/  BRA `(.L_x_70) ;  /* 0x0000000000047947 */ /* 0x000fec0003800000 */
.L_x_68:
[----:B------:R-:W-:-:S07]  /*08f0*/  IMAD R0, R11, 0x800000, R0 ;  /* 0x008000000b007824 */ /* 0x000fce00078e0200 */
.L_x_70:
[----:B------:R-:W-:Y:S05]  /*0900*/  BSYNC.RECONVERGENT B2 ;  /* 0x0000000000027941 */ /* 0x000fea0003800200 */
.L_x_67:
[----:B------:R-:W-:Y:S05]  /*0910*/  BRA `(.L_x_71) ;  /* 0x0000000000207947 */ /* 0x000fea0003800000 */
.L_x_66:
[----:B------:R-:W-:-:S04]  /*0920*/  LOP3.LUT R0, R9, 0x80000000, R0, 0x48, !PT ;  /* 0x8000000009007812 */ /* 0x000fc800078e4800 */
[----:B------:R-:W-:Y:S01]  /*0930*/  LOP3.LUT R0, R0, 0x7f800000, RZ, 0xfc, !PT ;  /* 0x7f80000000007812 */ /* 0x000fe200078efcff */
[----:B------:R-:W-:Y:S06]  /*0940*/  BRA `(.L_x_71) ;  /* 0x0000000000147947 */ /* 0x000fec0003800000 */
.L_x_65:
[----:B------:R-:W-:Y:S01]  /*0950*/  LOP3.LUT R0, R9, 0x80000000, R0, 0x48, !PT ;  /* 0x8000000009007812 */ /* 0x000fe200078e4800 */
[----:B------:R-:W-:Y:S06]  /*0960*/  BRA `(.L_x_71) ;  /* 0x00000000000c7947 */ /* 0x000fec0003800000 */
.L_x_64:
[----:B------:R-:W0:Y:S01]  /*0970*/  MUFU.RSQ R0, -QNAN ;  /* 0xffc0000000007908 */ /* 0x000e220000001400 */
[----:B------:R-:W-:Y:S05]  /*0980*/  BRA `(.L_x_71) ;  /* 0x0000000000047947 */ /* 0x000fea0003800000 */
.L_x_63:
[----:B------:R-:W-:-:S07]  /*0990*/  FADD.FTZ R0, R0, R3 ;  /* 0x0000000300007221 */ /* 0x000fce0000010000 */
.L_x_71:
[----:B------:R-:W-:Y:S05]  /*09a0*/  BSYNC.RECONVERGENT B1 ;  /* 0x0000000000017941 */ /* 0x000fea0003800200 */
.L_x_61:
[----:B------:R-:W-:Y:S02]  /*09b0*/  IMAD.MOV.U32 R8, RZ, RZ, R2 ;  /* 0x000000ffff087224 */ /* 0x000fe400078e0002 */
[----:B------:R-:W-:-:S04]  /*09c0*/  IMAD.MOV.U32 R9, RZ, RZ, 0x0 ;  /* 0x00000000ff097424 */ /* 0x000fc800078e00ff */
[----:B0-----:R-:W-:Y:S05]  /*09d0*/  RET.REL.NODEC R8 `(_Z18recenter_centroidsPfiPiS_S0_) ;  /* 0xfffffff408887950 */ /* 0x001fea0003c3ffff */
.L_x_72:
        /* <DEDUP_REMOVED lines=10> */
.L_x_74:


//--------------------- .nv.global.init           --------------------------
	.section	.nv.global.init,"aw",@progbits
	.align	4
.nv.global.init:
	.type		mrg32k3aM1SubSeq,@object
	.size		mrg32k3aM1SubSeq,(mrg32k3aM2SubSeq - mrg32k3aM1SubSeq)
mrg32k3aM1SubSeq:
        /*0000*/ 	.byte	0x0b, 0xcc, 0xee, 0x04, 0x73, 0x29, 0x8b, 0x6f, 0xf6, 0x53, 0x03, 0xf6, 0x23, 0xf6, 0xea, 0xda
        /* <DEDUP_REMOVED lines=125> */
	.type		mrg32k3aM2SubSeq,@object
	.size		mrg32k3aM2SubSeq,(mrg32k3aM1 - mrg32k3aM2SubSeq)
mrg32k3aM2SubSeq:
        /* <DEDUP_REMOVED lines=126> */
	.type		mrg32k3aM1,@object
	.size		mrg32k3aM1,(mrg32k3aM1Seq - mrg32k3aM1)
mrg32k3aM1:
        /* <DEDUP_REMOVED lines=144> */
	.type		mrg32k3aM1Seq,@object
	.size		mrg32k3aM1Seq,(mrg32k3aM2 - mrg32k3aM1Seq)
mrg32k3aM1Seq:
        /* <DEDUP_REMOVED lines=144> */
	.type		mrg32k3aM2,@object
	.size		mrg32k3aM2,(mrg32k3aM2Seq - mrg32k3aM2)
mrg32k3aM2:
        /* <DEDUP_REMOVED lines=144> */
	.type		mrg32k3aM2Seq,@object
	.size		mrg32k3aM2Seq,(precalc_xorwow_matrix - mrg32k3aM2Seq)
mrg32k3aM2Seq:
        /* <DEDUP_REMOVED lines=144> */
	.type		precalc_xorwow_matrix,@object
	.size		precalc_xorwow_matrix,(precalc_xorwow_offset_matrix - precalc_xorwow_matrix)
precalc_xorwow_matrix:
        /* <DEDUP_REMOVED lines=6400> */
	.type		precalc_xorwow_offset_matrix,@object
	.size		precalc_xorwow_offset_matrix,(.L_1 - precalc_xorwow_offset_matrix)
precalc_xorwow_offset_matrix:
        /* <DEDUP_REMOVED lines=6400> */
.L_1:


//--------------------- .nv.shared.reserved.0     --------------------------
	.section	.nv.shared.reserved.0,"aw",@nobits
	.weak		__nv_reservedSMEM_offset_0_alias
	.size		__nv_reservedSMEM_offset_0_alias, 0, 64
	.other		__nv_reservedSMEM_offset_0_alias,@"STO_CUDA_RESERVED_SHARED STV_DEFAULT"
__nv_reservedSMEM_offset_0_alias:
	.zero		0
	.zero		64


//--------------------- .nv.constant0._Z6kmeansPfiS_iPiS0_ --------------------------
	.section	.nv.constant0._Z6kmeansPfiS_iPiS0_,"a",@progbits
	.sectionflags	@""
	.align	4
.nv.constant0._Z6kmeansPfiS_iPiS0_:
	.zero		944


//--------------------- .nv.constant0._Z18recenter_centroidsPfiPiS_S0_ --------------------------
	.section	.nv.constant0._Z18recenter_centroidsPfiPiS_S0_,"a",@progbits
	.sectionflags	@""
	.align	4
.nv.constant0._Z18recenter_centroidsPfiPiS_S0_:
	.zero		936


//--------------------- SYMBOLS --------------------------

	.type		.nv.reservedSmem.offset0,@object
	.size		.nv.reservedSmem.offset0,0x4
